//
// Generated by NVIDIA NVVM Compiler
//
// Compiler Build ID: CL-36424714
// Cuda compilation tools, release 13.0, V13.0.88
// Based on NVVM 20.0.0
//

.version 9.0
.target sm_100
.address_size 64

	// .globl	_Z15resize_bilinearIhLm8EEvPT_miiPKS0_iiffb

.visible .entry _Z15resize_bilinearIhLm8EEvPT_miiPKS0_iiffb(
	.param .u64 .ptr .align 1 _Z15resize_bilinearIhLm8EEvPT_miiPKS0_iiffb_param_0,
	.param .u64 _Z15resize_bilinearIhLm8EEvPT_miiPKS0_iiffb_param_1,
	.param .u32 _Z15resize_bilinearIhLm8EEvPT_miiPKS0_iiffb_param_2,
	.param .u32 _Z15resize_bilinearIhLm8EEvPT_miiPKS0_iiffb_param_3,
	.param .u64 .ptr .align 1 _Z15resize_bilinearIhLm8EEvPT_miiPKS0_iiffb_param_4,
	.param .u32 _Z15resize_bilinearIhLm8EEvPT_miiPKS0_iiffb_param_5,
	.param .u32 _Z15resize_bilinearIhLm8EEvPT_miiPKS0_iiffb_param_6,
	.param .f32 _Z15resize_bilinearIhLm8EEvPT_miiPKS0_iiffb_param_7,
	.param .f32 _Z15resize_bilinearIhLm8EEvPT_miiPKS0_iiffb_param_8,
	.param .u8 _Z15resize_bilinearIhLm8EEvPT_miiPKS0_iiffb_param_9
)
{
	.reg .pred 	%p<10>;
	.reg .b16 	%rs<28>;
	.reg .b32 	%r<129>;
	.reg .b32 	%f<27>;
	.reg .b64 	%rd<44>;

	ld.param.u64 	%rd7, [_Z15resize_bilinearIhLm8EEvPT_miiPKS0_iiffb_param_1];
	ld.param.u32 	%r52, [_Z15resize_bilinearIhLm8EEvPT_miiPKS0_iiffb_param_2];
	ld.param.u32 	%r49, [_Z15resize_bilinearIhLm8EEvPT_miiPKS0_iiffb_param_3];
	ld.param.u32 	%r50, [_Z15resize_bilinearIhLm8EEvPT_miiPKS0_iiffb_param_5];
	ld.param.u32 	%r51, [_Z15resize_bilinearIhLm8EEvPT_miiPKS0_iiffb_param_6];
	ld.param.s8 	%rs1, [_Z15resize_bilinearIhLm8EEvPT_miiPKS0_iiffb_param_9];
	mul.lo.s32 	%r1, %r51, %r50;
	mul.lo.s32 	%r53, %r49, %r52;
	cvt.s64.s32 	%rd1, %r53;
	or.b64  	%rd9, %rd7, %rd1;
	and.b64  	%rd10, %rd9, -4294967296;
	setp.ne.s64 	%p1, %rd10, 0;
	@%p1 bra 	$L__BB0_2;
	cvt.u32.u64 	%r54, %rd1;
	cvt.u32.u64 	%r55, %rd7;
	div.u32 	%r56, %r55, %r54;
	cvt.u64.u32 	%rd43, %r56;
	bra.uni 	$L__BB0_3;
$L__BB0_2:
	div.u64 	%rd43, %rd7, %rd1;
$L__BB0_3:
	shr.u64 	%rd11, %rd43, 3;
	mul.lo.s64 	%rd5, %rd11, %rd1;
	mov.u32 	%r57, %ctaid.x;
	mov.u32 	%r2, %ntid.x;
	mov.u32 	%r58, %tid.x;
	mad.lo.s32 	%r117, %r57, %r2, %r58;
	cvt.s64.s32 	%rd12, %r117;
	setp.le.u64 	%p2, %rd5, %rd12;
	@%p2 bra 	$L__BB0_14;
	setp.eq.s16 	%p3, %rs1, 0;
	mov.u32 	%r59, %nctaid.x;
	mul.lo.s32 	%r4, %r2, %r59;
	@%p3 bra 	$L__BB0_5;
	bra.uni 	$L__BB0_10;
$L__BB0_5:
	cvt.u32.u64 	%r87, %rd1;
	add.s32 	%r95, %r51, -1;
$L__BB0_6:
	div.s32 	%r88, %r117, %r87;
	shl.b32 	%r122, %r88, 3;
	setp.eq.s32 	%p7, %r122, 2147483640;
	@%p7 bra 	$L__BB0_9;
	ld.param.f32 	%f26, [_Z15resize_bilinearIhLm8EEvPT_miiPKS0_iiffb_param_8];
	ld.param.f32 	%f24, [_Z15resize_bilinearIhLm8EEvPT_miiPKS0_iiffb_param_7];
	ld.param.u32 	%r116, [_Z15resize_bilinearIhLm8EEvPT_miiPKS0_iiffb_param_5];
	rem.s32 	%r90, %r117, %r87;
	div.s32 	%r91, %r90, %r49;
	rem.s32 	%r92, %r117, %r49;
	cvt.rn.f32.s32 	%f15, %r92;
	mul.f32 	%f16, %f26, %f15;
	cvt.rn.f32.s32 	%f17, %r91;
	mul.f32 	%f18, %f24, %f17;
	cvt.rzi.s32.f32 	%r93, %f16;
	add.s32 	%r94, %r93, 1;
	min.s32 	%r96, %r94, %r95;
	cvt.rzi.s32.f32 	%r97, %f18;
	mul.lo.s32 	%r98, %r122, %r1;
	add.s32 	%r99, %r116, -1;
	min.s32 	%r100, %r97, %r99;
	mad.lo.s32 	%r101, %r100, %r51, %r98;
	add.s32 	%r102, %r97, 1;
	min.s32 	%r103, %r102, %r99;
	mad.lo.s32 	%r104, %r103, %r51, %r98;
	cvt.rn.f32.s32 	%f19, %r97;
	sub.f32 	%f20, %f18, %f19;
	cvt.rzi.u32.f32 	%r20, %f20;
	cvt.rn.f32.s32 	%f21, %r93;
	sub.f32 	%f22, %f16, %f21;
	cvt.rzi.u32.f32 	%r21, %f22;
	add.s32 	%r121, %r96, %r104;
	add.s32 	%r120, %r93, %r104;
	add.s32 	%r119, %r96, %r101;
	add.s32 	%r118, %r93, %r101;
	mul.lo.s32 	%r105, %r122, %r87;
	mad.lo.s32 	%r106, %r91, %r49, %r105;
	add.s32 	%r123, %r106, %r92;
	add.s32 	%r27, %r122, 8;
$L__BB0_8:
	.pragma "nounroll";
	ld.param.u64 	%rd42, [_Z15resize_bilinearIhLm8EEvPT_miiPKS0_iiffb_param_4];
	ld.param.u64 	%rd40, [_Z15resize_bilinearIhLm8EEvPT_miiPKS0_iiffb_param_0];
	cvt.u32.u64 	%r107, %rd1;
	cvt.s64.s32 	%rd26, %r123;
	cvta.to.global.u64 	%rd27, %rd40;
	add.s64 	%rd28, %rd27, %rd26;
	cvt.s64.s32 	%rd29, %r121;
	cvta.to.global.u64 	%rd30, %rd42;
	add.s64 	%rd31, %rd30, %rd29;
	cvt.s64.s32 	%rd32, %r120;
	add.s64 	%rd33, %rd30, %rd32;
	cvt.s64.s32 	%rd34, %r119;
	add.s64 	%rd35, %rd30, %rd34;
	cvt.s64.s32 	%rd36, %r118;
	add.s64 	%rd37, %rd30, %rd36;
	ld.global.nc.u8 	%rs15, [%rd37];
	cvt.u16.u8 	%rs16, %rs15;
	ld.global.nc.u8 	%rs17, [%rd35];
	cvt.u16.u8 	%rs18, %rs17;
	ld.global.nc.u8 	%rs19, [%rd33];
	cvt.u16.u8 	%rs20, %rs19;
	ld.global.nc.u8 	%rs21, [%rd31];
	cvt.u16.u8 	%rs22, %rs21;
	cvt.u32.u16 	%r108, %rs16;
	sub.s16 	%rs23, %rs20, %rs16;
	cvt.u32.u16 	%r109, %rs23;
	sub.s16 	%rs24, %rs18, %rs16;
	cvt.u32.u16 	%r110, %rs24;
	add.s16 	%rs25, %rs18, %rs20;
	sub.s16 	%rs26, %rs16, %rs25;
	add.s16 	%rs27, %rs26, %rs22;
	cvt.u32.u16 	%r111, %rs27;
	mad.lo.s32 	%r112, %r21, %r111, %r109;
	mad.lo.s32 	%r113, %r21, %r110, %r108;
	mad.lo.s32 	%r114, %r112, %r20, %r113;
	st.global.u8 	[%rd28], %r114;
	add.s32 	%r123, %r123, %r107;
	add.s32 	%r122, %r122, 1;
	add.s32 	%r121, %r121, %r1;
	add.s32 	%r120, %r120, %r1;
	add.s32 	%r119, %r119, %r1;
	add.s32 	%r118, %r118, %r1;
	setp.lt.s32 	%p8, %r122, %r27;
	@%p8 bra 	$L__BB0_8;
$L__BB0_9:
	add.s32 	%r117, %r117, %r4;
	cvt.s64.s32 	%rd38, %r117;
	setp.gt.u64 	%p9, %rd5, %rd38;
	@%p9 bra 	$L__BB0_6;
	bra.uni 	$L__BB0_14;
$L__BB0_10:
	ld.param.f32 	%f25, [_Z15resize_bilinearIhLm8EEvPT_miiPKS0_iiffb_param_8];
	ld.param.f32 	%f23, [_Z15resize_bilinearIhLm8EEvPT_miiPKS0_iiffb_param_7];
	cvt.u32.u64 	%r60, %rd1;
	div.s32 	%r61, %r117, %r60;
	shl.b32 	%r125, %r61, 3;
	mul.lo.s32 	%r62, %r61, %r60;
	sub.s32 	%r63, %r117, %r62;
	div.s32 	%r30, %r63, %r49;
	rem.s32 	%r31, %r117, %r49;
	cvt.rn.f32.s32 	%f5, %r31;
	add.f32 	%f6, %f5, 0f3F000000;
	fma.rn.f32 	%f7, %f25, %f6, 0fBF000000;
	max.f32 	%f1, %f7, 0f00000000;
	cvt.rn.f32.s32 	%f8, %r30;
	add.f32 	%f9, %f8, 0f3F000000;
	fma.rn.f32 	%f2, %f23, %f9, 0fBF000000;
	cvt.rzi.s32.f32 	%r32, %f1;
	setp.eq.s32 	%p4, %r125, 2147483640;
	@%p4 bra 	$L__BB0_13;
	ld.param.u32 	%r115, [_Z15resize_bilinearIhLm8EEvPT_miiPKS0_iiffb_param_5];
	max.f32 	%f10, %f2, 0f00000000;
	add.s32 	%r64, %r32, 1;
	add.s32 	%r65, %r51, -1;
	min.s32 	%r33, %r64, %r65;
	cvt.rzi.s32.f32 	%r66, %f10;
	mul.lo.s32 	%r67, %r125, %r1;
	cvt.rn.f32.s32 	%f11, %r66;
	sub.f32 	%f12, %f10, %f11;
	cvt.rzi.u32.f32 	%r34, %f12;
	cvt.rn.f32.s32 	%f13, %r32;
	sub.f32 	%f14, %f1, %f13;
	cvt.rzi.u32.f32 	%r35, %f14;
	mul.lo.s32 	%r69, %r125, %r60;
	mad.lo.s32 	%r70, %r30, %r49, %r69;
	add.s32 	%r126, %r70, %r31;
	add.s32 	%r71, %r66, 1;
	add.s32 	%r72, %r115, -1;
	min.s32 	%r73, %r71, %r72;
	mad.lo.s32 	%r127, %r73, %r51, %r67;
	min.s32 	%r74, %r66, %r72;
	mad.lo.s32 	%r128, %r74, %r51, %r67;
	add.s32 	%r39, %r125, 8;
$L__BB0_12:
	.pragma "nounroll";
	ld.param.u64 	%rd41, [_Z15resize_bilinearIhLm8EEvPT_miiPKS0_iiffb_param_4];
	ld.param.u64 	%rd39, [_Z15resize_bilinearIhLm8EEvPT_miiPKS0_iiffb_param_0];
	add.s32 	%r76, %r128, %r32;
	cvt.s64.s32 	%rd13, %r76;
	cvta.to.global.u64 	%rd14, %rd41;
	add.s64 	%rd15, %rd14, %rd13;
	ld.global.nc.u8 	%rs2, [%rd15];
	cvt.u16.u8 	%rs3, %rs2;
	add.s32 	%r77, %r128, %r33;
	cvt.s64.s32 	%rd16, %r77;
	add.s64 	%rd17, %rd14, %rd16;
	ld.global.nc.u8 	%rs4, [%rd17];
	cvt.u16.u8 	%rs5, %rs4;
	add.s32 	%r78, %r127, %r32;
	cvt.s64.s32 	%rd18, %r78;
	add.s64 	%rd19, %rd14, %rd18;
	ld.global.nc.u8 	%rs6, [%rd19];
	cvt.u16.u8 	%rs7, %rs6;
	add.s32 	%r79, %r127, %r33;
	cvt.s64.s32 	%rd20, %r79;
	add.s64 	%rd21, %rd14, %rd20;
	ld.global.nc.u8 	%rs8, [%rd21];
	cvt.u16.u8 	%rs9, %rs8;
	cvt.u32.u16 	%r80, %rs3;
	sub.s16 	%rs10, %rs7, %rs3;
	cvt.u32.u16 	%r81, %rs10;
	sub.s16 	%rs11, %rs5, %rs3;
	cvt.u32.u16 	%r82, %rs11;
	add.s16 	%rs12, %rs5, %rs7;
	sub.s16 	%rs13, %rs3, %rs12;
	add.s16 	%rs14, %rs13, %rs9;
	cvt.u32.u16 	%r83, %rs14;
	mad.lo.s32 	%r84, %r35, %r83, %r81;
	mad.lo.s32 	%r85, %r35, %r82, %r80;
	mad.lo.s32 	%r86, %r84, %r34, %r85;
	cvt.s64.s32 	%rd22, %r126;
	cvta.to.global.u64 	%rd23, %rd39;
	add.s64 	%rd24, %rd23, %rd22;
	st.global.u8 	[%rd24], %r86;
	add.s32 	%r128, %r128, %r1;
	add.s32 	%r127, %r127, %r1;
	add.s32 	%r126, %r126, %r60;
	add.s32 	%r125, %r125, 1;
	setp.lt.s32 	%p5, %r125, %r39;
	@%p5 bra 	$L__BB0_12;
$L__BB0_13:
	add.s32 	%r117, %r117, %r4;
	cvt.s64.s32 	%rd25, %r117;
	setp.gt.u64 	%p6, %rd5, %rd25;
	@%p6 bra 	$L__BB0_10;
$L__BB0_14:
	ret;

}
	// .globl	_Z6resizeIhLm8EEvPT_miiPKS0_iiffbb
.visible .entry _Z6resizeIhLm8EEvPT_miiPKS0_iiffbb(
	.param .u64 .ptr .align 1 _Z6resizeIhLm8EEvPT_miiPKS0_iiffbb_param_0,
	.param .u64 _Z6resizeIhLm8EEvPT_miiPKS0_iiffbb_param_1,
	.param .u32 _Z6resizeIhLm8EEvPT_miiPKS0_iiffbb_param_2,
	.param .u32 _Z6resizeIhLm8EEvPT_miiPKS0_iiffbb_param_3,
	.param .u64 .ptr .align 1 _Z6resizeIhLm8EEvPT_miiPKS0_iiffbb_param_4,
	.param .u32 _Z6resizeIhLm8EEvPT_miiPKS0_iiffbb_param_5,
	.param .u32 _Z6resizeIhLm8EEvPT_miiPKS0_iiffbb_param_6,
	.param .f32 _Z6resizeIhLm8EEvPT_miiPKS0_iiffbb_param_7,
	.param .f32 _Z6resizeIhLm8EEvPT_miiPKS0_iiffbb_param_8,
	.param .u8 _Z6resizeIhLm8EEvPT_miiPKS0_iiffbb_param_9,
	.param .u8 _Z6resizeIhLm8EEvPT_miiPKS0_iiffbb_param_10
)
{
	.reg .pred 	%p<21>;
	.reg .b16 	%rs<35>;
	.reg .b32 	%r<78>;
	.reg .b32 	%f<21>;
	.reg .b64 	%rd<88>;

	ld.param.u64 	%rd19, [_Z6resizeIhLm8EEvPT_miiPKS0_iiffbb_param_0];
	ld.param.u64 	%rd18, [_Z6resizeIhLm8EEvPT_miiPKS0_iiffbb_param_1];
	ld.param.u32 	%r24, [_Z6resizeIhLm8EEvPT_miiPKS0_iiffbb_param_2];
	ld.param.u32 	%r21, [_Z6resizeIhLm8EEvPT_miiPKS0_iiffbb_param_3];
	ld.param.u64 	%rd20, [_Z6resizeIhLm8EEvPT_miiPKS0_iiffbb_param_4];
	ld.param.u32 	%r22, [_Z6resizeIhLm8EEvPT_miiPKS0_iiffbb_param_5];
	ld.param.u32 	%r23, [_Z6resizeIhLm8EEvPT_miiPKS0_iiffbb_param_6];
	ld.param.f32 	%f3, [_Z6resizeIhLm8EEvPT_miiPKS0_iiffbb_param_7];
	ld.param.f32 	%f4, [_Z6resizeIhLm8EEvPT_miiPKS0_iiffbb_param_8];
	ld.param.s8 	%rs1, [_Z6resizeIhLm8EEvPT_miiPKS0_iiffbb_param_9];
	ld.param.s8 	%rs2, [_Z6resizeIhLm8EEvPT_miiPKS0_iiffbb_param_10];
	cvta.to.global.u64 	%rd1, %rd19;
	cvta.to.global.u64 	%rd2, %rd20;
	mul.lo.s32 	%r1, %r23, %r22;
	mul.lo.s32 	%r25, %r21, %r24;
	cvt.s64.s32 	%rd3, %r25;
	or.b64  	%rd21, %rd18, %rd3;
	and.b64  	%rd22, %rd21, -4294967296;
	setp.ne.s64 	%p1, %rd22, 0;
	@%p1 bra 	$L__BB1_2;
	cvt.u32.u64 	%r26, %rd3;
	cvt.u32.u64 	%r27, %rd18;
	div.u32 	%r28, %r27, %r26;
	cvt.u64.u32 	%rd83, %r28;
	bra.uni 	$L__BB1_3;
$L__BB1_2:
	div.u64 	%rd83, %rd18, %rd3;
$L__BB1_3:
	shr.u64 	%rd23, %rd83, 3;
	mul.lo.s64 	%rd7, %rd23, %rd3;
	mov.u32 	%r29, %ctaid.x;
	mov.u32 	%r2, %ntid.x;
	mov.u32 	%r30, %tid.x;
	mad.lo.s32 	%r74, %r29, %r2, %r30;
	cvt.s64.s32 	%rd24, %r74;
	setp.le.u64 	%p2, %rd7, %rd24;
	@%p2 bra 	$L__BB1_22;
	mov.u32 	%r31, %nctaid.x;
	mul.lo.s32 	%r4, %r2, %r31;
	setp.eq.s16 	%p3, %rs1, 0;
	add.s32 	%r5, %r23, -1;
	add.s32 	%r6, %r22, -1;
	@%p3 bra 	$L__BB1_5;
	bra.uni 	$L__BB1_7;
$L__BB1_5:
	cvt.s64.s32 	%rd67, %r1;
$L__BB1_6:
	cvt.u32.u64 	%r57, %rd3;
	setp.eq.s16 	%p19, %rs2, 0;
	div.s32 	%r58, %r74, %r57;
	shl.b32 	%r59, %r58, 3;
	mul.lo.s32 	%r60, %r58, %r57;
	sub.s32 	%r61, %r74, %r60;
	div.s32 	%r62, %r61, %r21;
	rem.s32 	%r63, %r74, %r21;
	cvt.rn.f32.s32 	%f13, %r62;
	add.f32 	%f14, %f13, 0f3F000000;
	selp.f32 	%f15, %f13, %f14, %p19;
	mul.f32 	%f16, %f3, %f15;
	cvt.rzi.s32.f32 	%r64, %f16;
	cvt.rn.f32.s32 	%f17, %r63;
	add.f32 	%f18, %f17, 0f3F000000;
	selp.f32 	%f19, %f17, %f18, %p19;
	mul.f32 	%f20, %f4, %f19;
	cvt.rzi.s32.f32 	%r65, %f20;
	min.s32 	%r66, %r65, %r5;
	min.s32 	%r67, %r64, %r6;
	mul.lo.s32 	%r68, %r59, %r1;
	mad.lo.s32 	%r69, %r67, %r23, %r68;
	add.s32 	%r70, %r69, %r66;
	mul.lo.s32 	%r71, %r59, %r57;
	mad.lo.s32 	%r72, %r62, %r21, %r71;
	add.s32 	%r73, %r72, %r63;
	cvt.s64.s32 	%rd63, %r70;
	add.s64 	%rd64, %rd2, %rd63;
	ld.global.nc.u8 	%rs19, [%rd64];
	cvt.u16.u8 	%rs20, %rs19;
	cvt.s64.s32 	%rd65, %r73;
	add.s64 	%rd66, %rd1, %rd65;
	st.global.u8 	[%rd66], %rs20;
	add.s64 	%rd68, %rd64, %rd67;
	ld.global.nc.u8 	%rs21, [%rd68];
	cvt.u16.u8 	%rs22, %rs21;
	add.s64 	%rd69, %rd66, %rd3;
	st.global.u8 	[%rd69], %rs22;
	add.s64 	%rd70, %rd68, %rd67;
	ld.global.nc.u8 	%rs23, [%rd70];
	cvt.u16.u8 	%rs24, %rs23;
	add.s64 	%rd71, %rd69, %rd3;
	st.global.u8 	[%rd71], %rs24;
	add.s64 	%rd72, %rd70, %rd67;
	ld.global.nc.u8 	%rs25, [%rd72];
	cvt.u16.u8 	%rs26, %rs25;
	add.s64 	%rd73, %rd71, %rd3;
	st.global.u8 	[%rd73], %rs26;
	add.s64 	%rd74, %rd72, %rd67;
	ld.global.nc.u8 	%rs27, [%rd74];
	cvt.u16.u8 	%rs28, %rs27;
	add.s64 	%rd75, %rd73, %rd3;
	st.global.u8 	[%rd75], %rs28;
	add.s64 	%rd76, %rd74, %rd67;
	ld.global.nc.u8 	%rs29, [%rd76];
	cvt.u16.u8 	%rs30, %rs29;
	add.s64 	%rd77, %rd75, %rd3;
	st.global.u8 	[%rd77], %rs30;
	add.s64 	%rd78, %rd76, %rd67;
	ld.global.nc.u8 	%rs31, [%rd78];
	cvt.u16.u8 	%rs32, %rs31;
	add.s64 	%rd79, %rd77, %rd3;
	st.global.u8 	[%rd79], %rs32;
	add.s64 	%rd80, %rd78, %rd67;
	ld.global.nc.u8 	%rs33, [%rd80];
	cvt.u16.u8 	%rs34, %rs33;
	add.s64 	%rd81, %rd79, %rd3;
	st.global.u8 	[%rd81], %rs34;
	add.s32 	%r74, %r74, %r4;
	cvt.s64.s32 	%rd82, %r74;
	setp.gt.u64 	%p20, %rd7, %rd82;
	@%p20 bra 	$L__BB1_6;
	bra.uni 	$L__BB1_22;
$L__BB1_7:
	cvt.u32.u64 	%r33, %rd3;
	setp.eq.s16 	%p4, %rs2, 0;
	rem.s32 	%r34, %r74, %r33;
	div.s32 	%r10, %r34, %r21;
	rem.s32 	%r11, %r74, %r21;
	cvt.rn.f32.s32 	%f5, %r10;
	add.f32 	%f6, %f5, 0f3F000000;
	selp.f32 	%f7, %f5, %f6, %p4;
	mul.f32 	%f1, %f3, %f7;
	mov.b32 	%r12, %f1;
	abs.f32 	%f8, %f1;
	setp.nan.f32 	%p5, %f8, %f8;
	mov.b32 	%r32, 0;
	mov.u32 	%r76, %r32;
	@%p5 bra 	$L__BB1_14;
	setp.ge.f32 	%p6, %f1, 0f5F000000;
	mov.b32 	%r76, -1;
	@%p6 bra 	$L__BB1_14;
	setp.le.f32 	%p7, %f1, 0fDF000000;
	mov.u32 	%r76, %r32;
	@%p7 bra 	$L__BB1_14;
	shr.u32 	%r37, %r12, 23;
	and.b32  	%r13, %r37, 255;
	cvt.u64.u32 	%rd26, %r12;
	shl.b64 	%rd27, %rd26, 39;
	and.b64  	%rd28, %rd27, 4611685468671574016;
	or.b64  	%rd8, %rd28, 4611686018427387904;
	setp.lt.u32 	%p8, %r13, 126;
	mov.b64 	%rd84, 0;
	mov.u64 	%rd85, %rd84;
	@%p8 bra 	$L__BB1_13;
	setp.eq.s32 	%p9, %r13, 189;
	mov.u64 	%rd84, %rd8;
	@%p9 bra 	$L__BB1_13;
	add.s32 	%r38, %r13, -125;
	shl.b64 	%rd30, %rd8, %r38;
	sub.s32 	%r39, 189, %r13;
	shr.u64 	%rd84, %rd8, %r39;
	shr.u64 	%rd85, %rd30, 63;
$L__BB1_13:
	add.s64 	%rd31, %rd85, %rd84;
	setp.lt.s32 	%p10, %r12, 0;
	neg.s64 	%rd32, %rd31;
	selp.b64 	%rd33, %rd32, %rd31, %p10;
	cvt.u32.u64 	%r76, %rd33;
$L__BB1_14:
	setp.eq.s16 	%p11, %rs2, 0;
	cvt.rn.f32.s32 	%f9, %r11;
	add.f32 	%f10, %f9, 0f3F000000;
	selp.f32 	%f11, %f9, %f10, %p11;
	mul.f32 	%f2, %f4, %f11;
	mov.b32 	%r16, %f2;
	abs.f32 	%f12, %f2;
	setp.nan.f32 	%p12, %f12, %f12;
	mov.b32 	%r40, 0;
	mov.u32 	%r77, %r40;
	@%p12 bra 	$L__BB1_21;
	setp.ge.f32 	%p13, %f2, 0f5F000000;
	mov.b32 	%r77, -1;
	@%p13 bra 	$L__BB1_21;
	setp.le.f32 	%p14, %f2, 0fDF000000;
	mov.u32 	%r77, %r40;
	@%p14 bra 	$L__BB1_21;
	shr.u32 	%r43, %r16, 23;
	and.b32  	%r17, %r43, 255;
	cvt.u64.u32 	%rd35, %r16;
	shl.b64 	%rd36, %rd35, 39;
	and.b64  	%rd37, %rd36, 4611685468671574016;
	or.b64  	%rd13, %rd37, 4611686018427387904;
	setp.lt.u32 	%p15, %r17, 126;
	mov.b64 	%rd86, 0;
	mov.u64 	%rd87, %rd86;
	@%p15 bra 	$L__BB1_20;
	setp.eq.s32 	%p16, %r17, 189;
	mov.u64 	%rd86, %rd13;
	@%p16 bra 	$L__BB1_20;
	add.s32 	%r44, %r17, -125;
	shl.b64 	%rd39, %rd13, %r44;
	sub.s32 	%r45, 189, %r17;
	shr.u64 	%rd86, %rd13, %r45;
	shr.u64 	%rd87, %rd39, 63;
$L__BB1_20:
	add.s64 	%rd40, %rd87, %rd86;
	setp.lt.s32 	%p17, %r16, 0;
	neg.s64 	%rd41, %rd40;
	selp.b64 	%rd42, %rd41, %rd40, %p17;
	cvt.u32.u64 	%r77, %rd42;
$L__BB1_21:
	div.s32 	%r47, %r74, %r33;
	shl.b32 	%r48, %r47, 3;
	min.s32 	%r49, %r77, %r5;
	min.s32 	%r50, %r76, %r6;
	mul.lo.s32 	%r51, %r48, %r1;
	mad.lo.s32 	%r52, %r50, %r23, %r51;
	add.s32 	%r53, %r52, %r49;
	mul.lo.s32 	%r54, %r48, %r33;
	mad.lo.s32 	%r55, %r10, %r21, %r54;
	add.s32 	%r56, %r55, %r11;
	cvt.s64.s32 	%rd43, %r53;
	add.s64 	%rd44, %rd2, %rd43;
	ld.global.nc.u8 	%rs3, [%rd44];
	cvt.u16.u8 	%rs4, %rs3;
	cvt.s64.s32 	%rd45, %r56;
	add.s64 	%rd46, %rd1, %rd45;
	st.global.u8 	[%rd46], %rs4;
	cvt.s64.s32 	%rd47, %r1;
	add.s64 	%rd48, %rd44, %rd47;
	ld.global.nc.u8 	%rs5, [%rd48];
	cvt.u16.u8 	%rs6, %rs5;
	add.s64 	%rd49, %rd46, %rd3;
	st.global.u8 	[%rd49], %rs6;
	add.s64 	%rd50, %rd48, %rd47;
	ld.global.nc.u8 	%rs7, [%rd50];
	cvt.u16.u8 	%rs8, %rs7;
	add.s64 	%rd51, %rd49, %rd3;
	st.global.u8 	[%rd51], %rs8;
	add.s64 	%rd52, %rd50, %rd47;
	ld.global.nc.u8 	%rs9, [%rd52];
	cvt.u16.u8 	%rs10, %rs9;
	add.s64 	%rd53, %rd51, %rd3;
	st.global.u8 	[%rd53], %rs10;
	add.s64 	%rd54, %rd52, %rd47;
	ld.global.nc.u8 	%rs11, [%rd54];
	cvt.u16.u8 	%rs12, %rs11;
	add.s64 	%rd55, %rd53, %rd3;
	st.global.u8 	[%rd55], %rs12;
	add.s64 	%rd56, %rd54, %rd47;
	ld.global.nc.u8 	%rs13, [%rd56];
	cvt.u16.u8 	%rs14, %rs13;
	add.s64 	%rd57, %rd55, %rd3;
	st.global.u8 	[%rd57], %rs14;
	add.s64 	%rd58, %rd56, %rd47;
	ld.global.nc.u8 	%rs15, [%rd58];
	cvt.u16.u8 	%rs16, %rs15;
	add.s64 	%rd59, %rd57, %rd3;
	st.global.u8 	[%rd59], %rs16;
	add.s64 	%rd60, %rd58, %rd47;
	ld.global.nc.u8 	%rs17, [%rd60];
	cvt.u16.u8 	%rs18, %rs17;
	add.s64 	%rd61, %rd59, %rd3;
	st.global.u8 	[%rd61], %rs18;
	add.s32 	%r74, %r74, %r4;
	cvt.s64.s32 	%rd62, %r74;
	setp.gt.u64 	%p18, %rd7, %rd62;
	@%p18 bra 	$L__BB1_7;
$L__BB1_22:
	ret;

}
	// .globl	_Z15resize_bilinearItLm8EEvPT_miiPKS0_iiffb
.visible .entry _Z15resize_bilinearItLm8EEvPT_miiPKS0_iiffb(
	.param .u64 .ptr .align 1 _Z15resize_bilinearItLm8EEvPT_miiPKS0_iiffb_param_0,
	.param .u64 _Z15resize_bilinearItLm8EEvPT_miiPKS0_iiffb_param_1,
	.param .u32 _Z15resize_bilinearItLm8EEvPT_miiPKS0_iiffb_param_2,
	.param .u32 _Z15resize_bilinearItLm8EEvPT_miiPKS0_iiffb_param_3,
	.param .u64 .ptr .align 1 _Z15resize_bilinearItLm8EEvPT_miiPKS0_iiffb_param_4,
	.param .u32 _Z15resize_bilinearItLm8EEvPT_miiPKS0_iiffb_param_5,
	.param .u32 _Z15resize_bilinearItLm8EEvPT_miiPKS0_iiffb_param_6,
	.param .f32 _Z15resize_bilinearItLm8EEvPT_miiPKS0_iiffb_param_7,
	.param .f32 _Z15resize_bilinearItLm8EEvPT_miiPKS0_iiffb_param_8,
	.param .u8 _Z15resize_bilinearItLm8EEvPT_miiPKS0_iiffb_param_9
)
{
	.reg .pred 	%p<10>;
	.reg .b16 	%rs<20>;
	.reg .b32 	%r<129>;
	.reg .b32 	%f<27>;
	.reg .b64 	%rd<44>;

	ld.param.u64 	%rd7, [_Z15resize_bilinearItLm8EEvPT_miiPKS0_iiffb_param_1];
	ld.param.u32 	%r52, [_Z15resize_bilinearItLm8EEvPT_miiPKS0_iiffb_param_2];
	ld.param.u32 	%r49, [_Z15resize_bilinearItLm8EEvPT_miiPKS0_iiffb_param_3];
	ld.param.u32 	%r50, [_Z15resize_bilinearItLm8EEvPT_miiPKS0_iiffb_param_5];
	ld.param.u32 	%r51, [_Z15resize_bilinearItLm8EEvPT_miiPKS0_iiffb_param_6];
	ld.param.s8 	%rs1, [_Z15resize_bilinearItLm8EEvPT_miiPKS0_iiffb_param_9];
	mul.lo.s32 	%r1, %r51, %r50;
	mul.lo.s32 	%r53, %r49, %r52;
	cvt.s64.s32 	%rd1, %r53;
	or.b64  	%rd9, %rd7, %rd1;
	and.b64  	%rd10, %rd9, -4294967296;
	setp.ne.s64 	%p1, %rd10, 0;
	@%p1 bra 	$L__BB2_2;
	cvt.u32.u64 	%r54, %rd1;
	cvt.u32.u64 	%r55, %rd7;
	div.u32 	%r56, %r55, %r54;
	cvt.u64.u32 	%rd43, %r56;
	bra.uni 	$L__BB2_3;
$L__BB2_2:
	div.u64 	%rd43, %rd7, %rd1;
$L__BB2_3:
	shr.u64 	%rd11, %rd43, 3;
	mul.lo.s64 	%rd5, %rd11, %rd1;
	mov.u32 	%r57, %ctaid.x;
	mov.u32 	%r2, %ntid.x;
	mov.u32 	%r58, %tid.x;
	mad.lo.s32 	%r117, %r57, %r2, %r58;
	cvt.s64.s32 	%rd12, %r117;
	setp.le.u64 	%p2, %rd5, %rd12;
	@%p2 bra 	$L__BB2_14;
	setp.eq.s16 	%p3, %rs1, 0;
	mov.u32 	%r59, %nctaid.x;
	mul.lo.s32 	%r4, %r2, %r59;
	@%p3 bra 	$L__BB2_5;
	bra.uni 	$L__BB2_10;
$L__BB2_5:
	cvt.u32.u64 	%r87, %rd1;
	add.s32 	%r95, %r51, -1;
$L__BB2_6:
	div.s32 	%r88, %r117, %r87;
	shl.b32 	%r122, %r88, 3;
	setp.eq.s32 	%p7, %r122, 2147483640;
	@%p7 bra 	$L__BB2_9;
	ld.param.f32 	%f26, [_Z15resize_bilinearItLm8EEvPT_miiPKS0_iiffb_param_8];
	ld.param.f32 	%f24, [_Z15resize_bilinearItLm8EEvPT_miiPKS0_iiffb_param_7];
	ld.param.u32 	%r116, [_Z15resize_bilinearItLm8EEvPT_miiPKS0_iiffb_param_5];
	rem.s32 	%r90, %r117, %r87;
	div.s32 	%r91, %r90, %r49;
	rem.s32 	%r92, %r117, %r49;
	cvt.rn.f32.s32 	%f15, %r92;
	mul.f32 	%f16, %f26, %f15;
	cvt.rn.f32.s32 	%f17, %r91;
	mul.f32 	%f18, %f24, %f17;
	cvt.rzi.s32.f32 	%r93, %f16;
	add.s32 	%r94, %r93, 1;
	min.s32 	%r96, %r94, %r95;
	cvt.rzi.s32.f32 	%r97, %f18;
	mul.lo.s32 	%r98, %r122, %r1;
	add.s32 	%r99, %r116, -1;
	min.s32 	%r100, %r97, %r99;
	mad.lo.s32 	%r101, %r100, %r51, %r98;
	add.s32 	%r102, %r97, 1;
	min.s32 	%r103, %r102, %r99;
	mad.lo.s32 	%r104, %r103, %r51, %r98;
	cvt.rn.f32.s32 	%f19, %r97;
	sub.f32 	%f20, %f18, %f19;
	cvt.rzi.u32.f32 	%r20, %f20;
	cvt.rn.f32.s32 	%f21, %r93;
	sub.f32 	%f22, %f16, %f21;
	cvt.rzi.u32.f32 	%r21, %f22;
	add.s32 	%r121, %r96, %r104;
	add.s32 	%r120, %r93, %r104;
	add.s32 	%r119, %r96, %r101;
	add.s32 	%r118, %r93, %r101;
	mul.lo.s32 	%r105, %r122, %r87;
	mad.lo.s32 	%r106, %r91, %r49, %r105;
	add.s32 	%r123, %r106, %r92;
	add.s32 	%r27, %r122, 8;
$L__BB2_8:
	.pragma "nounroll";
	ld.param.u64 	%rd42, [_Z15resize_bilinearItLm8EEvPT_miiPKS0_iiffb_param_4];
	ld.param.u64 	%rd40, [_Z15resize_bilinearItLm8EEvPT_miiPKS0_iiffb_param_0];
	cvt.u32.u64 	%r107, %rd1;
	mul.wide.s32 	%rd26, %r123, 2;
	cvta.to.global.u64 	%rd27, %rd40;
	add.s64 	%rd28, %rd27, %rd26;
	mul.wide.s32 	%rd29, %r121, 2;
	cvta.to.global.u64 	%rd30, %rd42;
	add.s64 	%rd31, %rd30, %rd29;
	mul.wide.s32 	%rd32, %r120, 2;
	add.s64 	%rd33, %rd30, %rd32;
	mul.wide.s32 	%rd34, %r119, 2;
	add.s64 	%rd35, %rd30, %rd34;
	mul.wide.s32 	%rd36, %r118, 2;
	add.s64 	%rd37, %rd30, %rd36;
	ld.global.nc.u16 	%rs11, [%rd37];
	ld.global.nc.u16 	%rs12, [%rd35];
	ld.global.nc.u16 	%rs13, [%rd33];
	ld.global.nc.u16 	%rs14, [%rd31];
	cvt.u32.u16 	%r108, %rs11;
	sub.s16 	%rs15, %rs13, %rs11;
	cvt.u32.u16 	%r109, %rs15;
	sub.s16 	%rs16, %rs12, %rs11;
	cvt.u32.u16 	%r110, %rs16;
	add.s16 	%rs17, %rs12, %rs13;
	sub.s16 	%rs18, %rs11, %rs17;
	add.s16 	%rs19, %rs18, %rs14;
	cvt.u32.u16 	%r111, %rs19;
	mad.lo.s32 	%r112, %r21, %r111, %r109;
	mad.lo.s32 	%r113, %r21, %r110, %r108;
	mad.lo.s32 	%r114, %r112, %r20, %r113;
	st.global.u16 	[%rd28], %r114;
	add.s32 	%r123, %r123, %r107;
	add.s32 	%r122, %r122, 1;
	add.s32 	%r121, %r121, %r1;
	add.s32 	%r120, %r120, %r1;
	add.s32 	%r119, %r119, %r1;
	add.s32 	%r118, %r118, %r1;
	setp.lt.s32 	%p8, %r122, %r27;
	@%p8 bra 	$L__BB2_8;
$L__BB2_9:
	add.s32 	%r117, %r117, %r4;
	cvt.s64.s32 	%rd38, %r117;
	setp.gt.u64 	%p9, %rd5, %rd38;
	@%p9 bra 	$L__BB2_6;
	bra.uni 	$L__BB2_14;
$L__BB2_10:
	ld.param.f32 	%f25, [_Z15resize_bilinearItLm8EEvPT_miiPKS0_iiffb_param_8];
	ld.param.f32 	%f23, [_Z15resize_bilinearItLm8EEvPT_miiPKS0_iiffb_param_7];
	cvt.u32.u64 	%r60, %rd1;
	div.s32 	%r61, %r117, %r60;
	shl.b32 	%r125, %r61, 3;
	mul.lo.s32 	%r62, %r61, %r60;
	sub.s32 	%r63, %r117, %r62;
	div.s32 	%r30, %r63, %r49;
	rem.s32 	%r31, %r117, %r49;
	cvt.rn.f32.s32 	%f5, %r31;
	add.f32 	%f6, %f5, 0f3F000000;
	fma.rn.f32 	%f7, %f25, %f6, 0fBF000000;
	max.f32 	%f1, %f7, 0f00000000;
	cvt.rn.f32.s32 	%f8, %r30;
	add.f32 	%f9, %f8, 0f3F000000;
	fma.rn.f32 	%f2, %f23, %f9, 0fBF000000;
	cvt.rzi.s32.f32 	%r32, %f1;
	setp.eq.s32 	%p4, %r125, 2147483640;
	@%p4 bra 	$L__BB2_13;
	ld.param.u32 	%r115, [_Z15resize_bilinearItLm8EEvPT_miiPKS0_iiffb_param_5];
	max.f32 	%f10, %f2, 0f00000000;
	add.s32 	%r64, %r32, 1;
	add.s32 	%r65, %r51, -1;
	min.s32 	%r33, %r64, %r65;
	cvt.rzi.s32.f32 	%r66, %f10;
	mul.lo.s32 	%r67, %r125, %r1;
	cvt.rn.f32.s32 	%f11, %r66;
	sub.f32 	%f12, %f10, %f11;
	cvt.rzi.u32.f32 	%r34, %f12;
	cvt.rn.f32.s32 	%f13, %r32;
	sub.f32 	%f14, %f1, %f13;
	cvt.rzi.u32.f32 	%r35, %f14;
	mul.lo.s32 	%r69, %r125, %r60;
	mad.lo.s32 	%r70, %r30, %r49, %r69;
	add.s32 	%r126, %r70, %r31;
	add.s32 	%r71, %r66, 1;
	add.s32 	%r72, %r115, -1;
	min.s32 	%r73, %r71, %r72;
	mad.lo.s32 	%r127, %r73, %r51, %r67;
	min.s32 	%r74, %r66, %r72;
	mad.lo.s32 	%r128, %r74, %r51, %r67;
	add.s32 	%r39, %r125, 8;
$L__BB2_12:
	.pragma "nounroll";
	ld.param.u64 	%rd41, [_Z15resize_bilinearItLm8EEvPT_miiPKS0_iiffb_param_4];
	ld.param.u64 	%rd39, [_Z15resize_bilinearItLm8EEvPT_miiPKS0_iiffb_param_0];
	add.s32 	%r76, %r128, %r32;
	cvta.to.global.u64 	%rd13, %rd41;
	mul.wide.s32 	%rd14, %r76, 2;
	add.s64 	%rd15, %rd13, %rd14;
	ld.global.nc.u16 	%rs2, [%rd15];
	add.s32 	%r77, %r128, %r33;
	mul.wide.s32 	%rd16, %r77, 2;
	add.s64 	%rd17, %rd13, %rd16;
	ld.global.nc.u16 	%rs3, [%rd17];
	add.s32 	%r78, %r127, %r32;
	mul.wide.s32 	%rd18, %r78, 2;
	add.s64 	%rd19, %rd13, %rd18;
	ld.global.nc.u16 	%rs4, [%rd19];
	add.s32 	%r79, %r127, %r33;
	mul.wide.s32 	%rd20, %r79, 2;
	add.s64 	%rd21, %rd13, %rd20;
	ld.global.nc.u16 	%rs5, [%rd21];
	cvt.u32.u16 	%r80, %rs2;
	sub.s16 	%rs6, %rs4, %rs2;
	cvt.u32.u16 	%r81, %rs6;
	sub.s16 	%rs7, %rs3, %rs2;
	cvt.u32.u16 	%r82, %rs7;
	add.s16 	%rs8, %rs3, %rs4;
	sub.s16 	%rs9, %rs2, %rs8;
	add.s16 	%rs10, %rs9, %rs5;
	cvt.u32.u16 	%r83, %rs10;
	mad.lo.s32 	%r84, %r35, %r83, %r81;
	mad.lo.s32 	%r85, %r35, %r82, %r80;
	mad.lo.s32 	%r86, %r84, %r34, %r85;
	cvta.to.global.u64 	%rd22, %rd39;
	mul.wide.s32 	%rd23, %r126, 2;
	add.s64 	%rd24, %rd22, %rd23;
	st.global.u16 	[%rd24], %r86;
	add.s32 	%r128, %r128, %r1;
	add.s32 	%r127, %r127, %r1;
	add.s32 	%r126, %r126, %r60;
	add.s32 	%r125, %r125, 1;
	setp.lt.s32 	%p5, %r125, %r39;
	@%p5 bra 	$L__BB2_12;
$L__BB2_13:
	add.s32 	%r117, %r117, %r4;
	cvt.s64.s32 	%rd25, %r117;
	setp.gt.u64 	%p6, %rd5, %rd25;
	@%p6 bra 	$L__BB2_10;
$L__BB2_14:
	ret;

}
	// .globl	_Z6resizeItLm8EEvPT_miiPKS0_iiffbb
.visible .entry _Z6resizeItLm8EEvPT_miiPKS0_iiffbb(
	.param .u64 .ptr .align 1 _Z6resizeItLm8EEvPT_miiPKS0_iiffbb_param_0,
	.param .u64 _Z6resizeItLm8EEvPT_miiPKS0_iiffbb_param_1,
	.param .u32 _Z6resizeItLm8EEvPT_miiPKS0_iiffbb_param_2,
	.param .u32 _Z6resizeItLm8EEvPT_miiPKS0_iiffbb_param_3,
	.param .u64 .ptr .align 1 _Z6resizeItLm8EEvPT_miiPKS0_iiffbb_param_4,
	.param .u32 _Z6resizeItLm8EEvPT_miiPKS0_iiffbb_param_5,
	.param .u32 _Z6resizeItLm8EEvPT_miiPKS0_iiffbb_param_6,
	.param .f32 _Z6resizeItLm8EEvPT_miiPKS0_iiffbb_param_7,
	.param .f32 _Z6resizeItLm8EEvPT_miiPKS0_iiffbb_param_8,
	.param .u8 _Z6resizeItLm8EEvPT_miiPKS0_iiffbb_param_9,
	.param .u8 _Z6resizeItLm8EEvPT_miiPKS0_iiffbb_param_10
)
{
	.reg .pred 	%p<21>;
	.reg .b16 	%rs<19>;
	.reg .b32 	%r<78>;
	.reg .b32 	%f<21>;
	.reg .b64 	%rd<90>;

	ld.param.u64 	%rd19, [_Z6resizeItLm8EEvPT_miiPKS0_iiffbb_param_0];
	ld.param.u64 	%rd18, [_Z6resizeItLm8EEvPT_miiPKS0_iiffbb_param_1];
	ld.param.u32 	%r24, [_Z6resizeItLm8EEvPT_miiPKS0_iiffbb_param_2];
	ld.param.u32 	%r21, [_Z6resizeItLm8EEvPT_miiPKS0_iiffbb_param_3];
	ld.param.u64 	%rd20, [_Z6resizeItLm8EEvPT_miiPKS0_iiffbb_param_4];
	ld.param.u32 	%r22, [_Z6resizeItLm8EEvPT_miiPKS0_iiffbb_param_5];
	ld.param.u32 	%r23, [_Z6resizeItLm8EEvPT_miiPKS0_iiffbb_param_6];
	ld.param.f32 	%f3, [_Z6resizeItLm8EEvPT_miiPKS0_iiffbb_param_7];
	ld.param.f32 	%f4, [_Z6resizeItLm8EEvPT_miiPKS0_iiffbb_param_8];
	ld.param.s8 	%rs1, [_Z6resizeItLm8EEvPT_miiPKS0_iiffbb_param_9];
	ld.param.s8 	%rs2, [_Z6resizeItLm8EEvPT_miiPKS0_iiffbb_param_10];
	cvta.to.global.u64 	%rd1, %rd19;
	cvta.to.global.u64 	%rd2, %rd20;
	mul.lo.s32 	%r1, %r23, %r22;
	mul.lo.s32 	%r25, %r21, %r24;
	cvt.s64.s32 	%rd3, %r25;
	or.b64  	%rd21, %rd18, %rd3;
	and.b64  	%rd22, %rd21, -4294967296;
	setp.ne.s64 	%p1, %rd22, 0;
	@%p1 bra 	$L__BB3_2;
	cvt.u32.u64 	%r26, %rd3;
	cvt.u32.u64 	%r27, %rd18;
	div.u32 	%r28, %r27, %r26;
	cvt.u64.u32 	%rd85, %r28;
	bra.uni 	$L__BB3_3;
$L__BB3_2:
	div.u64 	%rd85, %rd18, %rd3;
$L__BB3_3:
	shr.u64 	%rd23, %rd85, 3;
	mul.lo.s64 	%rd7, %rd23, %rd3;
	mov.u32 	%r29, %ctaid.x;
	mov.u32 	%r2, %ntid.x;
	mov.u32 	%r30, %tid.x;
	mad.lo.s32 	%r74, %r29, %r2, %r30;
	cvt.s64.s32 	%rd24, %r74;
	setp.le.u64 	%p2, %rd7, %rd24;
	@%p2 bra 	$L__BB3_22;
	mov.u32 	%r31, %nctaid.x;
	mul.lo.s32 	%r4, %r2, %r31;
	setp.eq.s16 	%p3, %rs1, 0;
	add.s32 	%r5, %r23, -1;
	add.s32 	%r6, %r22, -1;
	@%p3 bra 	$L__BB3_5;
	bra.uni 	$L__BB3_7;
$L__BB3_5:
	mul.wide.s32 	%rd68, %r1, 2;
	shl.b64 	%rd70, %rd3, 1;
$L__BB3_6:
	cvt.u32.u64 	%r57, %rd3;
	setp.eq.s16 	%p19, %rs2, 0;
	div.s32 	%r58, %r74, %r57;
	shl.b32 	%r59, %r58, 3;
	mul.lo.s32 	%r60, %r58, %r57;
	sub.s32 	%r61, %r74, %r60;
	div.s32 	%r62, %r61, %r21;
	rem.s32 	%r63, %r74, %r21;
	cvt.rn.f32.s32 	%f13, %r62;
	add.f32 	%f14, %f13, 0f3F000000;
	selp.f32 	%f15, %f13, %f14, %p19;
	mul.f32 	%f16, %f3, %f15;
	cvt.rzi.s32.f32 	%r64, %f16;
	cvt.rn.f32.s32 	%f17, %r63;
	add.f32 	%f18, %f17, 0f3F000000;
	selp.f32 	%f19, %f17, %f18, %p19;
	mul.f32 	%f20, %f4, %f19;
	cvt.rzi.s32.f32 	%r65, %f20;
	min.s32 	%r66, %r65, %r5;
	min.s32 	%r67, %r64, %r6;
	mul.lo.s32 	%r68, %r59, %r1;
	mad.lo.s32 	%r69, %r67, %r23, %r68;
	add.s32 	%r70, %r69, %r66;
	mul.lo.s32 	%r71, %r59, %r57;
	mad.lo.s32 	%r72, %r62, %r21, %r71;
	add.s32 	%r73, %r72, %r63;
	mul.wide.s32 	%rd64, %r70, 2;
	add.s64 	%rd65, %rd2, %rd64;
	ld.global.nc.u16 	%rs11, [%rd65];
	mul.wide.s32 	%rd66, %r73, 2;
	add.s64 	%rd67, %rd1, %rd66;
	st.global.u16 	[%rd67], %rs11;
	add.s64 	%rd69, %rd65, %rd68;
	ld.global.nc.u16 	%rs12, [%rd69];
	add.s64 	%rd71, %rd67, %rd70;
	st.global.u16 	[%rd71], %rs12;
	add.s64 	%rd72, %rd69, %rd68;
	ld.global.nc.u16 	%rs13, [%rd72];
	add.s64 	%rd73, %rd71, %rd70;
	st.global.u16 	[%rd73], %rs13;
	add.s64 	%rd74, %rd72, %rd68;
	ld.global.nc.u16 	%rs14, [%rd74];
	add.s64 	%rd75, %rd73, %rd70;
	st.global.u16 	[%rd75], %rs14;
	add.s64 	%rd76, %rd74, %rd68;
	ld.global.nc.u16 	%rs15, [%rd76];
	add.s64 	%rd77, %rd75, %rd70;
	st.global.u16 	[%rd77], %rs15;
	add.s64 	%rd78, %rd76, %rd68;
	ld.global.nc.u16 	%rs16, [%rd78];
	add.s64 	%rd79, %rd77, %rd70;
	st.global.u16 	[%rd79], %rs16;
	add.s64 	%rd80, %rd78, %rd68;
	ld.global.nc.u16 	%rs17, [%rd80];
	add.s64 	%rd81, %rd79, %rd70;
	st.global.u16 	[%rd81], %rs17;
	add.s64 	%rd82, %rd80, %rd68;
	ld.global.nc.u16 	%rs18, [%rd82];
	add.s64 	%rd83, %rd81, %rd70;
	st.global.u16 	[%rd83], %rs18;
	add.s32 	%r74, %r74, %r4;
	cvt.s64.s32 	%rd84, %r74;
	setp.gt.u64 	%p20, %rd7, %rd84;
	@%p20 bra 	$L__BB3_6;
	bra.uni 	$L__BB3_22;
$L__BB3_7:
	cvt.u32.u64 	%r33, %rd3;
	setp.eq.s16 	%p4, %rs2, 0;
	rem.s32 	%r34, %r74, %r33;
	div.s32 	%r10, %r34, %r21;
	rem.s32 	%r11, %r74, %r21;
	cvt.rn.f32.s32 	%f5, %r10;
	add.f32 	%f6, %f5, 0f3F000000;
	selp.f32 	%f7, %f5, %f6, %p4;
	mul.f32 	%f1, %f3, %f7;
	mov.b32 	%r12, %f1;
	abs.f32 	%f8, %f1;
	setp.nan.f32 	%p5, %f8, %f8;
	mov.b32 	%r32, 0;
	mov.u32 	%r76, %r32;
	@%p5 bra 	$L__BB3_14;
	setp.ge.f32 	%p6, %f1, 0f5F000000;
	mov.b32 	%r76, -1;
	@%p6 bra 	$L__BB3_14;
	setp.le.f32 	%p7, %f1, 0fDF000000;
	mov.u32 	%r76, %r32;
	@%p7 bra 	$L__BB3_14;
	shr.u32 	%r37, %r12, 23;
	and.b32  	%r13, %r37, 255;
	cvt.u64.u32 	%rd26, %r12;
	shl.b64 	%rd27, %rd26, 39;
	and.b64  	%rd28, %rd27, 4611685468671574016;
	or.b64  	%rd8, %rd28, 4611686018427387904;
	setp.lt.u32 	%p8, %r13, 126;
	mov.b64 	%rd86, 0;
	mov.u64 	%rd87, %rd86;
	@%p8 bra 	$L__BB3_13;
	setp.eq.s32 	%p9, %r13, 189;
	mov.u64 	%rd86, %rd8;
	@%p9 bra 	$L__BB3_13;
	add.s32 	%r38, %r13, -125;
	shl.b64 	%rd30, %rd8, %r38;
	sub.s32 	%r39, 189, %r13;
	shr.u64 	%rd86, %rd8, %r39;
	shr.u64 	%rd87, %rd30, 63;
$L__BB3_13:
	add.s64 	%rd31, %rd87, %rd86;
	setp.lt.s32 	%p10, %r12, 0;
	neg.s64 	%rd32, %rd31;
	selp.b64 	%rd33, %rd32, %rd31, %p10;
	cvt.u32.u64 	%r76, %rd33;
$L__BB3_14:
	setp.eq.s16 	%p11, %rs2, 0;
	cvt.rn.f32.s32 	%f9, %r11;
	add.f32 	%f10, %f9, 0f3F000000;
	selp.f32 	%f11, %f9, %f10, %p11;
	mul.f32 	%f2, %f4, %f11;
	mov.b32 	%r16, %f2;
	abs.f32 	%f12, %f2;
	setp.nan.f32 	%p12, %f12, %f12;
	mov.b32 	%r40, 0;
	mov.u32 	%r77, %r40;
	@%p12 bra 	$L__BB3_21;
	setp.ge.f32 	%p13, %f2, 0f5F000000;
	mov.b32 	%r77, -1;
	@%p13 bra 	$L__BB3_21;
	setp.le.f32 	%p14, %f2, 0fDF000000;
	mov.u32 	%r77, %r40;
	@%p14 bra 	$L__BB3_21;
	shr.u32 	%r43, %r16, 23;
	and.b32  	%r17, %r43, 255;
	cvt.u64.u32 	%rd35, %r16;
	shl.b64 	%rd36, %rd35, 39;
	and.b64  	%rd37, %rd36, 4611685468671574016;
	or.b64  	%rd13, %rd37, 4611686018427387904;
	setp.lt.u32 	%p15, %r17, 126;
	mov.b64 	%rd88, 0;
	mov.u64 	%rd89, %rd88;
	@%p15 bra 	$L__BB3_20;
	setp.eq.s32 	%p16, %r17, 189;
	mov.u64 	%rd88, %rd13;
	@%p16 bra 	$L__BB3_20;
	add.s32 	%r44, %r17, -125;
	shl.b64 	%rd39, %rd13, %r44;
	sub.s32 	%r45, 189, %r17;
	shr.u64 	%rd88, %rd13, %r45;
	shr.u64 	%rd89, %rd39, 63;
$L__BB3_20:
	add.s64 	%rd40, %rd89, %rd88;
	setp.lt.s32 	%p17, %r16, 0;
	neg.s64 	%rd41, %rd40;
	selp.b64 	%rd42, %rd41, %rd40, %p17;
	cvt.u32.u64 	%r77, %rd42;
$L__BB3_21:
	div.s32 	%r47, %r74, %r33;
	shl.b32 	%r48, %r47, 3;
	min.s32 	%r49, %r77, %r5;
	min.s32 	%r50, %r76, %r6;
	mul.lo.s32 	%r51, %r48, %r1;
	mad.lo.s32 	%r52, %r50, %r23, %r51;
	add.s32 	%r53, %r52, %r49;
	mul.lo.s32 	%r54, %r48, %r33;
	mad.lo.s32 	%r55, %r10, %r21, %r54;
	add.s32 	%r56, %r55, %r11;
	mul.wide.s32 	%rd43, %r53, 2;
	add.s64 	%rd44, %rd2, %rd43;
	ld.global.nc.u16 	%rs3, [%rd44];
	mul.wide.s32 	%rd45, %r56, 2;
	add.s64 	%rd46, %rd1, %rd45;
	st.global.u16 	[%rd46], %rs3;
	mul.wide.s32 	%rd47, %r1, 2;
	add.s64 	%rd48, %rd44, %rd47;
	ld.global.nc.u16 	%rs4, [%rd48];
	shl.b64 	%rd49, %rd3, 1;
	add.s64 	%rd50, %rd46, %rd49;
	st.global.u16 	[%rd50], %rs4;
	add.s64 	%rd51, %rd48, %rd47;
	ld.global.nc.u16 	%rs5, [%rd51];
	add.s64 	%rd52, %rd50, %rd49;
	st.global.u16 	[%rd52], %rs5;
	add.s64 	%rd53, %rd51, %rd47;
	ld.global.nc.u16 	%rs6, [%rd53];
	add.s64 	%rd54, %rd52, %rd49;
	st.global.u16 	[%rd54], %rs6;
	add.s64 	%rd55, %rd53, %rd47;
	ld.global.nc.u16 	%rs7, [%rd55];
	add.s64 	%rd56, %rd54, %rd49;
	st.global.u16 	[%rd56], %rs7;
	add.s64 	%rd57, %rd55, %rd47;
	ld.global.nc.u16 	%rs8, [%rd57];
	add.s64 	%rd58, %rd56, %rd49;
	st.global.u16 	[%rd58], %rs8;
	add.s64 	%rd59, %rd57, %rd47;
	ld.global.nc.u16 	%rs9, [%rd59];
	add.s64 	%rd60, %rd58, %rd49;
	st.global.u16 	[%rd60], %rs9;
	add.s64 	%rd61, %rd59, %rd47;
	ld.global.nc.u16 	%rs10, [%rd61];
	add.s64 	%rd62, %rd60, %rd49;
	st.global.u16 	[%rd62], %rs10;
	add.s32 	%r74, %r74, %r4;
	cvt.s64.s32 	%rd63, %r74;
	setp.gt.u64 	%p18, %rd7, %rd63;
	@%p18 bra 	$L__BB3_7;
$L__BB3_22:
	ret;

}
	// .globl	_Z15resize_bilinearIjLm8EEvPT_miiPKS0_iiffb
.visible .entry _Z15resize_bilinearIjLm8EEvPT_miiPKS0_iiffb(
	.param .u64 .ptr .align 1 _Z15resize_bilinearIjLm8EEvPT_miiPKS0_iiffb_param_0,
	.param .u64 _Z15resize_bilinearIjLm8EEvPT_miiPKS0_iiffb_param_1,
	.param .u32 _Z15resize_bilinearIjLm8EEvPT_miiPKS0_iiffb_param_2,
	.param .u32 _Z15resize_bilinearIjLm8EEvPT_miiPKS0_iiffb_param_3,
	.param .u64 .ptr .align 1 _Z15resize_bilinearIjLm8EEvPT_miiPKS0_iiffb_param_4,
	.param .u32 _Z15resize_bilinearIjLm8EEvPT_miiPKS0_iiffb_param_5,
	.param .u32 _Z15resize_bilinearIjLm8EEvPT_miiPKS0_iiffb_param_6,
	.param .f32 _Z15resize_bilinearIjLm8EEvPT_miiPKS0_iiffb_param_7,
	.param .f32 _Z15resize_bilinearIjLm8EEvPT_miiPKS0_iiffb_param_8,
	.param .u8 _Z15resize_bilinearIjLm8EEvPT_miiPKS0_iiffb_param_9
)
{
	.reg .pred 	%p<10>;
	.reg .b16 	%rs<2>;
	.reg .b32 	%r<139>;
	.reg .b32 	%f<27>;
	.reg .b64 	%rd<43>;

	ld.param.u64 	%rd7, [_Z15resize_bilinearIjLm8EEvPT_miiPKS0_iiffb_param_0];
	ld.param.u64 	%rd8, [_Z15resize_bilinearIjLm8EEvPT_miiPKS0_iiffb_param_1];
	ld.param.u32 	%r52, [_Z15resize_bilinearIjLm8EEvPT_miiPKS0_iiffb_param_2];
	ld.param.u32 	%r49, [_Z15resize_bilinearIjLm8EEvPT_miiPKS0_iiffb_param_3];
	ld.param.u32 	%r50, [_Z15resize_bilinearIjLm8EEvPT_miiPKS0_iiffb_param_5];
	ld.param.u32 	%r51, [_Z15resize_bilinearIjLm8EEvPT_miiPKS0_iiffb_param_6];
	ld.param.s8 	%rs1, [_Z15resize_bilinearIjLm8EEvPT_miiPKS0_iiffb_param_9];
	cvta.to.global.u64 	%rd1, %rd7;
	mul.lo.s32 	%r1, %r51, %r50;
	mul.lo.s32 	%r53, %r49, %r52;
	cvt.s64.s32 	%rd2, %r53;
	or.b64  	%rd10, %rd8, %rd2;
	and.b64  	%rd11, %rd10, -4294967296;
	setp.ne.s64 	%p1, %rd11, 0;
	@%p1 bra 	$L__BB4_2;
	cvt.u32.u64 	%r54, %rd2;
	cvt.u32.u64 	%r55, %rd8;
	div.u32 	%r56, %r55, %r54;
	cvt.u64.u32 	%rd42, %r56;
	bra.uni 	$L__BB4_3;
$L__BB4_2:
	div.u64 	%rd42, %rd8, %rd2;
$L__BB4_3:
	shr.u64 	%rd12, %rd42, 3;
	mul.lo.s64 	%rd6, %rd12, %rd2;
	mov.u32 	%r57, %ctaid.x;
	mov.u32 	%r2, %ntid.x;
	mov.u32 	%r58, %tid.x;
	mad.lo.s32 	%r127, %r57, %r2, %r58;
	cvt.s64.s32 	%rd13, %r127;
	setp.le.u64 	%p2, %rd6, %rd13;
	@%p2 bra 	$L__BB4_14;
	setp.eq.s16 	%p3, %rs1, 0;
	mov.u32 	%r59, %nctaid.x;
	mul.lo.s32 	%r4, %r2, %r59;
	@%p3 bra 	$L__BB4_5;
	bra.uni 	$L__BB4_10;
$L__BB4_5:
	cvt.u32.u64 	%r92, %rd2;
	add.s32 	%r100, %r51, -1;
$L__BB4_6:
	div.s32 	%r93, %r127, %r92;
	shl.b32 	%r132, %r93, 3;
	setp.eq.s32 	%p7, %r132, 2147483640;
	@%p7 bra 	$L__BB4_9;
	ld.param.f32 	%f26, [_Z15resize_bilinearIjLm8EEvPT_miiPKS0_iiffb_param_8];
	ld.param.f32 	%f24, [_Z15resize_bilinearIjLm8EEvPT_miiPKS0_iiffb_param_7];
	ld.param.u32 	%r126, [_Z15resize_bilinearIjLm8EEvPT_miiPKS0_iiffb_param_5];
	rem.s32 	%r95, %r127, %r92;
	div.s32 	%r96, %r95, %r49;
	rem.s32 	%r97, %r127, %r49;
	cvt.rn.f32.s32 	%f15, %r97;
	mul.f32 	%f16, %f26, %f15;
	cvt.rn.f32.s32 	%f17, %r96;
	mul.f32 	%f18, %f24, %f17;
	cvt.rzi.s32.f32 	%r98, %f16;
	add.s32 	%r99, %r98, 1;
	min.s32 	%r101, %r99, %r100;
	cvt.rzi.s32.f32 	%r102, %f18;
	mul.lo.s32 	%r103, %r132, %r1;
	add.s32 	%r104, %r126, -1;
	min.s32 	%r105, %r102, %r104;
	mad.lo.s32 	%r106, %r105, %r51, %r103;
	add.s32 	%r107, %r102, 1;
	min.s32 	%r108, %r107, %r104;
	mad.lo.s32 	%r109, %r108, %r51, %r103;
	cvt.rn.f32.s32 	%f19, %r102;
	sub.f32 	%f20, %f18, %f19;
	cvt.rzi.u32.f32 	%r20, %f20;
	cvt.rn.f32.s32 	%f21, %r98;
	sub.f32 	%f22, %f16, %f21;
	cvt.rzi.u32.f32 	%r21, %f22;
	add.s32 	%r131, %r101, %r109;
	add.s32 	%r130, %r98, %r109;
	add.s32 	%r129, %r101, %r106;
	add.s32 	%r128, %r98, %r106;
	mul.lo.s32 	%r110, %r132, %r92;
	mad.lo.s32 	%r111, %r96, %r49, %r110;
	add.s32 	%r133, %r111, %r97;
	add.s32 	%r27, %r132, 8;
$L__BB4_8:
	.pragma "nounroll";
	ld.param.u64 	%rd41, [_Z15resize_bilinearIjLm8EEvPT_miiPKS0_iiffb_param_4];
	ld.param.u64 	%rd39, [_Z15resize_bilinearIjLm8EEvPT_miiPKS0_iiffb_param_0];
	cvt.u32.u64 	%r112, %rd2;
	mul.wide.s32 	%rd26, %r133, 4;
	cvta.to.global.u64 	%rd27, %rd39;
	add.s64 	%rd28, %rd27, %rd26;
	mul.wide.s32 	%rd29, %r131, 4;
	cvta.to.global.u64 	%rd30, %rd41;
	add.s64 	%rd31, %rd30, %rd29;
	mul.wide.s32 	%rd32, %r130, 4;
	add.s64 	%rd33, %rd30, %rd32;
	mul.wide.s32 	%rd34, %r129, 4;
	add.s64 	%rd35, %rd30, %rd34;
	mul.wide.s32 	%rd36, %r128, 4;
	add.s64 	%rd37, %rd30, %rd36;
	ld.global.nc.u32 	%r113, [%rd37];
	ld.global.nc.u32 	%r114, [%rd35];
	ld.global.nc.u32 	%r115, [%rd33];
	ld.global.nc.u32 	%r116, [%rd31];
	sub.s32 	%r117, %r115, %r113;
	sub.s32 	%r118, %r114, %r113;
	add.s32 	%r119, %r114, %r115;
	sub.s32 	%r120, %r113, %r119;
	add.s32 	%r121, %r120, %r116;
	mad.lo.s32 	%r122, %r121, %r21, %r117;
	mad.lo.s32 	%r123, %r118, %r21, %r113;
	mad.lo.s32 	%r124, %r122, %r20, %r123;
	st.global.u32 	[%rd28], %r124;
	add.s32 	%r133, %r133, %r112;
	add.s32 	%r132, %r132, 1;
	add.s32 	%r131, %r131, %r1;
	add.s32 	%r130, %r130, %r1;
	add.s32 	%r129, %r129, %r1;
	add.s32 	%r128, %r128, %r1;
	setp.lt.s32 	%p8, %r132, %r27;
	@%p8 bra 	$L__BB4_8;
$L__BB4_9:
	add.s32 	%r127, %r127, %r4;
	cvt.s64.s32 	%rd38, %r127;
	setp.gt.u64 	%p9, %rd6, %rd38;
	@%p9 bra 	$L__BB4_6;
	bra.uni 	$L__BB4_14;
$L__BB4_10:
	ld.param.f32 	%f25, [_Z15resize_bilinearIjLm8EEvPT_miiPKS0_iiffb_param_8];
	ld.param.f32 	%f23, [_Z15resize_bilinearIjLm8EEvPT_miiPKS0_iiffb_param_7];
	cvt.u32.u64 	%r60, %rd2;
	div.s32 	%r61, %r127, %r60;
	shl.b32 	%r135, %r61, 3;
	mul.lo.s32 	%r62, %r61, %r60;
	sub.s32 	%r63, %r127, %r62;
	div.s32 	%r30, %r63, %r49;
	rem.s32 	%r31, %r127, %r49;
	cvt.rn.f32.s32 	%f5, %r31;
	add.f32 	%f6, %f5, 0f3F000000;
	fma.rn.f32 	%f7, %f25, %f6, 0fBF000000;
	max.f32 	%f1, %f7, 0f00000000;
	cvt.rn.f32.s32 	%f8, %r30;
	add.f32 	%f9, %f8, 0f3F000000;
	fma.rn.f32 	%f2, %f23, %f9, 0fBF000000;
	cvt.rzi.s32.f32 	%r32, %f1;
	setp.eq.s32 	%p4, %r135, 2147483640;
	@%p4 bra 	$L__BB4_13;
	ld.param.u32 	%r125, [_Z15resize_bilinearIjLm8EEvPT_miiPKS0_iiffb_param_5];
	max.f32 	%f10, %f2, 0f00000000;
	add.s32 	%r64, %r32, 1;
	add.s32 	%r65, %r51, -1;
	min.s32 	%r33, %r64, %r65;
	cvt.rzi.s32.f32 	%r66, %f10;
	mul.lo.s32 	%r67, %r135, %r1;
	cvt.rn.f32.s32 	%f11, %r66;
	sub.f32 	%f12, %f10, %f11;
	cvt.rzi.u32.f32 	%r34, %f12;
	cvt.rn.f32.s32 	%f13, %r32;
	sub.f32 	%f14, %f1, %f13;
	cvt.rzi.u32.f32 	%r35, %f14;
	mul.lo.s32 	%r69, %r135, %r60;
	mad.lo.s32 	%r70, %r30, %r49, %r69;
	add.s32 	%r136, %r70, %r31;
	add.s32 	%r71, %r66, 1;
	add.s32 	%r72, %r125, -1;
	min.s32 	%r73, %r71, %r72;
	mad.lo.s32 	%r137, %r73, %r51, %r67;
	min.s32 	%r74, %r66, %r72;
	mad.lo.s32 	%r138, %r74, %r51, %r67;
	add.s32 	%r39, %r135, 8;
$L__BB4_12:
	.pragma "nounroll";
	ld.param.u64 	%rd40, [_Z15resize_bilinearIjLm8EEvPT_miiPKS0_iiffb_param_4];
	add.s32 	%r76, %r138, %r32;
	cvta.to.global.u64 	%rd14, %rd40;
	mul.wide.s32 	%rd15, %r76, 4;
	add.s64 	%rd16, %rd14, %rd15;
	ld.global.nc.u32 	%r77, [%rd16];
	add.s32 	%r78, %r138, %r33;
	mul.wide.s32 	%rd17, %r78, 4;
	add.s64 	%rd18, %rd14, %rd17;
	ld.global.nc.u32 	%r79, [%rd18];
	add.s32 	%r80, %r137, %r32;
	mul.wide.s32 	%rd19, %r80, 4;
	add.s64 	%rd20, %rd14, %rd19;
	ld.global.nc.u32 	%r81, [%rd20];
	add.s32 	%r82, %r137, %r33;
	mul.wide.s32 	%rd21, %r82, 4;
	add.s64 	%rd22, %rd14, %rd21;
	ld.global.nc.u32 	%r83, [%rd22];
	sub.s32 	%r84, %r81, %r77;
	sub.s32 	%r85, %r79, %r77;
	add.s32 	%r86, %r79, %r81;
	sub.s32 	%r87, %r77, %r86;
	add.s32 	%r88, %r87, %r83;
	mad.lo.s32 	%r89, %r88, %r35, %r84;
	mad.lo.s32 	%r90, %r85, %r35, %r77;
	mad.lo.s32 	%r91, %r89, %r34, %r90;
	mul.wide.s32 	%rd23, %r136, 4;
	add.s64 	%rd24, %rd1, %rd23;
	st.global.u32 	[%rd24], %r91;
	add.s32 	%r138, %r138, %r1;
	add.s32 	%r137, %r137, %r1;
	add.s32 	%r136, %r136, %r60;
	add.s32 	%r135, %r135, 1;
	setp.lt.s32 	%p5, %r135, %r39;
	@%p5 bra 	$L__BB4_12;
$L__BB4_13:
	add.s32 	%r127, %r127, %r4;
	cvt.s64.s32 	%rd25, %r127;
	setp.gt.u64 	%p6, %rd6, %rd25;
	@%p6 bra 	$L__BB4_10;
$L__BB4_14:
	ret;

}
	// .globl	_Z6resizeIjLm8EEvPT_miiPKS0_iiffbb
.visible .entry _Z6resizeIjLm8EEvPT_miiPKS0_iiffbb(
	.param .u64 .ptr .align 1 _Z6resizeIjLm8EEvPT_miiPKS0_iiffbb_param_0,
	.param .u64 _Z6resizeIjLm8EEvPT_miiPKS0_iiffbb_param_1,
	.param .u32 _Z6resizeIjLm8EEvPT_miiPKS0_iiffbb_param_2,
	.param .u32 _Z6resizeIjLm8EEvPT_miiPKS0_iiffbb_param_3,
	.param .u64 .ptr .align 1 _Z6resizeIjLm8EEvPT_miiPKS0_iiffbb_param_4,
	.param .u32 _Z6resizeIjLm8EEvPT_miiPKS0_iiffbb_param_5,
	.param .u32 _Z6resizeIjLm8EEvPT_miiPKS0_iiffbb_param_6,
	.param .f32 _Z6resizeIjLm8EEvPT_miiPKS0_iiffbb_param_7,
	.param .f32 _Z6resizeIjLm8EEvPT_miiPKS0_iiffbb_param_8,
	.param .u8 _Z6resizeIjLm8EEvPT_miiPKS0_iiffbb_param_9,
	.param .u8 _Z6resizeIjLm8EEvPT_miiPKS0_iiffbb_param_10
)
{
	.reg .pred 	%p<21>;
	.reg .b16 	%rs<3>;
	.reg .b32 	%r<94>;
	.reg .b32 	%f<21>;
	.reg .b64 	%rd<90>;

	ld.param.u64 	%rd19, [_Z6resizeIjLm8EEvPT_miiPKS0_iiffbb_param_0];
	ld.param.u64 	%rd18, [_Z6resizeIjLm8EEvPT_miiPKS0_iiffbb_param_1];
	ld.param.u32 	%r24, [_Z6resizeIjLm8EEvPT_miiPKS0_iiffbb_param_2];
	ld.param.u32 	%r21, [_Z6resizeIjLm8EEvPT_miiPKS0_iiffbb_param_3];
	ld.param.u64 	%rd20, [_Z6resizeIjLm8EEvPT_miiPKS0_iiffbb_param_4];
	ld.param.u32 	%r22, [_Z6resizeIjLm8EEvPT_miiPKS0_iiffbb_param_5];
	ld.param.u32 	%r23, [_Z6resizeIjLm8EEvPT_miiPKS0_iiffbb_param_6];
	ld.param.f32 	%f3, [_Z6resizeIjLm8EEvPT_miiPKS0_iiffbb_param_7];
	ld.param.f32 	%f4, [_Z6resizeIjLm8EEvPT_miiPKS0_iiffbb_param_8];
	ld.param.s8 	%rs1, [_Z6resizeIjLm8EEvPT_miiPKS0_iiffbb_param_9];
	ld.param.s8 	%rs2, [_Z6resizeIjLm8EEvPT_miiPKS0_iiffbb_param_10];
	cvta.to.global.u64 	%rd1, %rd19;
	cvta.to.global.u64 	%rd2, %rd20;
	mul.lo.s32 	%r1, %r23, %r22;
	mul.lo.s32 	%r25, %r21, %r24;
	cvt.s64.s32 	%rd3, %r25;
	or.b64  	%rd21, %rd18, %rd3;
	and.b64  	%rd22, %rd21, -4294967296;
	setp.ne.s64 	%p1, %rd22, 0;
	@%p1 bra 	$L__BB5_2;
	cvt.u32.u64 	%r26, %rd3;
	cvt.u32.u64 	%r27, %rd18;
	div.u32 	%r28, %r27, %r26;
	cvt.u64.u32 	%rd85, %r28;
	bra.uni 	$L__BB5_3;
$L__BB5_2:
	div.u64 	%rd85, %rd18, %rd3;
$L__BB5_3:
	shr.u64 	%rd23, %rd85, 3;
	mul.lo.s64 	%rd7, %rd23, %rd3;
	mov.u32 	%r29, %ctaid.x;
	mov.u32 	%r2, %ntid.x;
	mov.u32 	%r30, %tid.x;
	mad.lo.s32 	%r90, %r29, %r2, %r30;
	cvt.s64.s32 	%rd24, %r90;
	setp.le.u64 	%p2, %rd7, %rd24;
	@%p2 bra 	$L__BB5_22;
	mov.u32 	%r31, %nctaid.x;
	mul.lo.s32 	%r4, %r2, %r31;
	setp.eq.s16 	%p3, %rs1, 0;
	add.s32 	%r5, %r23, -1;
	add.s32 	%r6, %r22, -1;
	@%p3 bra 	$L__BB5_5;
	bra.uni 	$L__BB5_7;
$L__BB5_5:
	mul.wide.s32 	%rd68, %r1, 4;
	shl.b64 	%rd70, %rd3, 2;
$L__BB5_6:
	cvt.u32.u64 	%r65, %rd3;
	setp.eq.s16 	%p19, %rs2, 0;
	div.s32 	%r66, %r90, %r65;
	shl.b32 	%r67, %r66, 3;
	mul.lo.s32 	%r68, %r66, %r65;
	sub.s32 	%r69, %r90, %r68;
	div.s32 	%r70, %r69, %r21;
	rem.s32 	%r71, %r90, %r21;
	cvt.rn.f32.s32 	%f13, %r70;
	add.f32 	%f14, %f13, 0f3F000000;
	selp.f32 	%f15, %f13, %f14, %p19;
	mul.f32 	%f16, %f3, %f15;
	cvt.rzi.s32.f32 	%r72, %f16;
	cvt.rn.f32.s32 	%f17, %r71;
	add.f32 	%f18, %f17, 0f3F000000;
	selp.f32 	%f19, %f17, %f18, %p19;
	mul.f32 	%f20, %f4, %f19;
	cvt.rzi.s32.f32 	%r73, %f20;
	min.s32 	%r74, %r73, %r5;
	min.s32 	%r75, %r72, %r6;
	mul.lo.s32 	%r76, %r67, %r1;
	mad.lo.s32 	%r77, %r75, %r23, %r76;
	add.s32 	%r78, %r77, %r74;
	mul.lo.s32 	%r79, %r67, %r65;
	mad.lo.s32 	%r80, %r70, %r21, %r79;
	add.s32 	%r81, %r80, %r71;
	mul.wide.s32 	%rd64, %r78, 4;
	add.s64 	%rd65, %rd2, %rd64;
	ld.global.nc.u32 	%r82, [%rd65];
	mul.wide.s32 	%rd66, %r81, 4;
	add.s64 	%rd67, %rd1, %rd66;
	st.global.u32 	[%rd67], %r82;
	add.s64 	%rd69, %rd65, %rd68;
	ld.global.nc.u32 	%r83, [%rd69];
	add.s64 	%rd71, %rd67, %rd70;
	st.global.u32 	[%rd71], %r83;
	add.s64 	%rd72, %rd69, %rd68;
	ld.global.nc.u32 	%r84, [%rd72];
	add.s64 	%rd73, %rd71, %rd70;
	st.global.u32 	[%rd73], %r84;
	add.s64 	%rd74, %rd72, %rd68;
	ld.global.nc.u32 	%r85, [%rd74];
	add.s64 	%rd75, %rd73, %rd70;
	st.global.u32 	[%rd75], %r85;
	add.s64 	%rd76, %rd74, %rd68;
	ld.global.nc.u32 	%r86, [%rd76];
	add.s64 	%rd77, %rd75, %rd70;
	st.global.u32 	[%rd77], %r86;
	add.s64 	%rd78, %rd76, %rd68;
	ld.global.nc.u32 	%r87, [%rd78];
	add.s64 	%rd79, %rd77, %rd70;
	st.global.u32 	[%rd79], %r87;
	add.s64 	%rd80, %rd78, %rd68;
	ld.global.nc.u32 	%r88, [%rd80];
	add.s64 	%rd81, %rd79, %rd70;
	st.global.u32 	[%rd81], %r88;
	add.s64 	%rd82, %rd80, %rd68;
	ld.global.nc.u32 	%r89, [%rd82];
	add.s64 	%rd83, %rd81, %rd70;
	st.global.u32 	[%rd83], %r89;
	add.s32 	%r90, %r90, %r4;
	cvt.s64.s32 	%rd84, %r90;
	setp.gt.u64 	%p20, %rd7, %rd84;
	@%p20 bra 	$L__BB5_6;
	bra.uni 	$L__BB5_22;
$L__BB5_7:
	cvt.u32.u64 	%r33, %rd3;
	setp.eq.s16 	%p4, %rs2, 0;
	rem.s32 	%r34, %r90, %r33;
	div.s32 	%r10, %r34, %r21;
	rem.s32 	%r11, %r90, %r21;
	cvt.rn.f32.s32 	%f5, %r10;
	add.f32 	%f6, %f5, 0f3F000000;
	selp.f32 	%f7, %f5, %f6, %p4;
	mul.f32 	%f1, %f3, %f7;
	mov.b32 	%r12, %f1;
	abs.f32 	%f8, %f1;
	setp.nan.f32 	%p5, %f8, %f8;
	mov.b32 	%r32, 0;
	mov.u32 	%r92, %r32;
	@%p5 bra 	$L__BB5_14;
	setp.ge.f32 	%p6, %f1, 0f5F000000;
	mov.b32 	%r92, -1;
	@%p6 bra 	$L__BB5_14;
	setp.le.f32 	%p7, %f1, 0fDF000000;
	mov.u32 	%r92, %r32;
	@%p7 bra 	$L__BB5_14;
	shr.u32 	%r37, %r12, 23;
	and.b32  	%r13, %r37, 255;
	cvt.u64.u32 	%rd26, %r12;
	shl.b64 	%rd27, %rd26, 39;
	and.b64  	%rd28, %rd27, 4611685468671574016;
	or.b64  	%rd8, %rd28, 4611686018427387904;
	setp.lt.u32 	%p8, %r13, 126;
	mov.b64 	%rd86, 0;
	mov.u64 	%rd87, %rd86;
	@%p8 bra 	$L__BB5_13;
	setp.eq.s32 	%p9, %r13, 189;
	mov.u64 	%rd86, %rd8;
	@%p9 bra 	$L__BB5_13;
	add.s32 	%r38, %r13, -125;
	shl.b64 	%rd30, %rd8, %r38;
	sub.s32 	%r39, 189, %r13;
	shr.u64 	%rd86, %rd8, %r39;
	shr.u64 	%rd87, %rd30, 63;
$L__BB5_13:
	add.s64 	%rd31, %rd87, %rd86;
	setp.lt.s32 	%p10, %r12, 0;
	neg.s64 	%rd32, %rd31;
	selp.b64 	%rd33, %rd32, %rd31, %p10;
	cvt.u32.u64 	%r92, %rd33;
$L__BB5_14:
	setp.eq.s16 	%p11, %rs2, 0;
	cvt.rn.f32.s32 	%f9, %r11;
	add.f32 	%f10, %f9, 0f3F000000;
	selp.f32 	%f11, %f9, %f10, %p11;
	mul.f32 	%f2, %f4, %f11;
	mov.b32 	%r16, %f2;
	abs.f32 	%f12, %f2;
	setp.nan.f32 	%p12, %f12, %f12;
	mov.b32 	%r40, 0;
	mov.u32 	%r93, %r40;
	@%p12 bra 	$L__BB5_21;
	setp.ge.f32 	%p13, %f2, 0f5F000000;
	mov.b32 	%r93, -1;
	@%p13 bra 	$L__BB5_21;
	setp.le.f32 	%p14, %f2, 0fDF000000;
	mov.u32 	%r93, %r40;
	@%p14 bra 	$L__BB5_21;
	shr.u32 	%r43, %r16, 23;
	and.b32  	%r17, %r43, 255;
	cvt.u64.u32 	%rd35, %r16;
	shl.b64 	%rd36, %rd35, 39;
	and.b64  	%rd37, %rd36, 4611685468671574016;
	or.b64  	%rd13, %rd37, 4611686018427387904;
	setp.lt.u32 	%p15, %r17, 126;
	mov.b64 	%rd88, 0;
	mov.u64 	%rd89, %rd88;
	@%p15 bra 	$L__BB5_20;
	setp.eq.s32 	%p16, %r17, 189;
	mov.u64 	%rd88, %rd13;
	@%p16 bra 	$L__BB5_20;
	add.s32 	%r44, %r17, -125;
	shl.b64 	%rd39, %rd13, %r44;
	sub.s32 	%r45, 189, %r17;
	shr.u64 	%rd88, %rd13, %r45;
	shr.u64 	%rd89, %rd39, 63;
$L__BB5_20:
	add.s64 	%rd40, %rd89, %rd88;
	setp.lt.s32 	%p17, %r16, 0;
	neg.s64 	%rd41, %rd40;
	selp.b64 	%rd42, %rd41, %rd40, %p17;
	cvt.u32.u64 	%r93, %rd42;
$L__BB5_21:
	div.s32 	%r47, %r90, %r33;
	shl.b32 	%r48, %r47, 3;
	min.s32 	%r49, %r93, %r5;
	min.s32 	%r50, %r92, %r6;
	mul.lo.s32 	%r51, %r48, %r1;
	mad.lo.s32 	%r52, %r50, %r23, %r51;
	add.s32 	%r53, %r52, %r49;
	mul.lo.s32 	%r54, %r48, %r33;
	mad.lo.s32 	%r55, %r10, %r21, %r54;
	add.s32 	%r56, %r55, %r11;
	mul.wide.s32 	%rd43, %r53, 4;
	add.s64 	%rd44, %rd2, %rd43;
	ld.global.nc.u32 	%r57, [%rd44];
	mul.wide.s32 	%rd45, %r56, 4;
	add.s64 	%rd46, %rd1, %rd45;
	st.global.u32 	[%rd46], %r57;
	mul.wide.s32 	%rd47, %r1, 4;
	add.s64 	%rd48, %rd44, %rd47;
	ld.global.nc.u32 	%r58, [%rd48];
	shl.b64 	%rd49, %rd3, 2;
	add.s64 	%rd50, %rd46, %rd49;
	st.global.u32 	[%rd50], %r58;
	add.s64 	%rd51, %rd48, %rd47;
	ld.global.nc.u32 	%r59, [%rd51];
	add.s64 	%rd52, %rd50, %rd49;
	st.global.u32 	[%rd52], %r59;
	add.s64 	%rd53, %rd51, %rd47;
	ld.global.nc.u32 	%r60, [%rd53];
	add.s64 	%rd54, %rd52, %rd49;
	st.global.u32 	[%rd54], %r60;
	add.s64 	%rd55, %rd53, %rd47;
	ld.global.nc.u32 	%r61, [%rd55];
	add.s64 	%rd56, %rd54, %rd49;
	st.global.u32 	[%rd56], %r61;
	add.s64 	%rd57, %rd55, %rd47;
	ld.global.nc.u32 	%r62, [%rd57];
	add.s64 	%rd58, %rd56, %rd49;
	st.global.u32 	[%rd58], %r62;
	add.s64 	%rd59, %rd57, %rd47;
	ld.global.nc.u32 	%r63, [%rd59];
	add.s64 	%rd60, %rd58, %rd49;
	st.global.u32 	[%rd60], %r63;
	add.s64 	%rd61, %rd59, %rd47;
	ld.global.nc.u32 	%r64, [%rd61];
	add.s64 	%rd62, %rd60, %rd49;
	st.global.u32 	[%rd62], %r64;
	add.s32 	%r90, %r90, %r4;
	cvt.s64.s32 	%rd63, %r90;
	setp.gt.u64 	%p18, %rd7, %rd63;
	@%p18 bra 	$L__BB5_7;
$L__BB5_22:
	ret;

}


// ===== COMPILED SASS (sm_100) =====

	.target	sm_100

	.elftype	@"ET_EXEC"


//--------------------- .note.nv.tkinfo           --------------------------
	.section	.note.nv.tkinfo,"",@"SHT_NOTE"
	.sectionflags	@"SHF_NOTE_NV_TKINFO"
	.tkinfo
        /*0018*/ 	.word	0x00000002
        /*0030*/ 	.string	""
        /*0030*/ 	.string	"ptxas"
        /*0030*/ 	.string	"Cuda compilation tools, release 13.0, V13.0.88"
        /*0030*/ 	.string	"Build cuda_13.0.r13.0/compiler.36424714_0"
        /*0030*/ 	.string	"-arch sm_100 -m 64 "



//--------------------- .note.nv.cuinfo           --------------------------
	.section	.note.nv.cuinfo,"",@"SHT_NOTE"
	.sectionflags	@"SHF_NOTE_NV_CUINFO"
        /*0018*/ 	.short	0x0002
        /*001a*/ 	.short	0x0064
        /*001c*/ 	.short	0x0082
	.zero		2


//--------------------- .nv.info                  --------------------------
	.section	.nv.info,"",@"SHT_CUDA_INFO"
	.align	4


	//----- nvinfo : EIATTR_REGCOUNT
	.align		4
        /*0000*/ 	.byte	0x04, 0x2f
        /*0002*/ 	.short	(.L_1 - .L_0)
	.align		4
.L_0:
        /*0004*/ 	.word	index@(_Z15resize_bilinearIhLm8EEvPT_miiPKS0_iiffb)
        /*0008*/ 	.word	0x00000020


	//----- nvinfo : EIATTR_FRAME_SIZE
	.align		4
.L_1:
        /*000c*/ 	.byte	0x04, 0x11
        /*000e*/ 	.short	(.L_3 - .L_2)
	.align		4
.L_2:
        /*0010*/ 	.word	index@($__internal_5_$__cuda_sm20_div_u64)
        /*0014*/ 	.word	0x00000000


	//----- nvinfo : EIATTR_FRAME_SIZE
	.align		4
.L_3:
        /*0018*/ 	.byte	0x04, 0x11
        /*001a*/ 	.short	(.L_5 - .L_4)
	.align		4
.L_4:
        /*001c*/ 	.word	index@(_Z15resize_bilinearIhLm8EEvPT_miiPKS0_iiffb)
        /*0020*/ 	.word	0x00000000


	//----- nvinfo : EIATTR_REGCOUNT
	.align		4
.L_5:
        /*0024*/ 	.byte	0x04, 0x2f
        /*0026*/ 	.short	(.L_7 - .L_6)
	.align		4
.L_6:
        /*0028*/ 	.word	index@(_Z6resizeIhLm8EEvPT_miiPKS0_iiffbb)
        /*002c*/ 	.word	0x00000020


	//----- nvinfo : EIATTR_FRAME_SIZE
	.align		4
.L_7:
        /*0030*/ 	.byte	0x04, 0x11
        /*0032*/ 	.short	(.L_9 - .L_8)
	.align		4
.L_8:
        /*0034*/ 	.word	index@($__internal_4_$__cuda_sm20_div_u64)
        /*0038*/ 	.word	0x00000000


	//----- nvinfo : EIATTR_FRAME_SIZE
	.align		4
.L_9:
        /*003c*/ 	.byte	0x04, 0x11
        /*003e*/ 	.short	(.L_11 - .L_10)
	.align		4
.L_10:
        /*0040*/ 	.word	index@(_Z6resizeIhLm8EEvPT_miiPKS0_iiffbb)
        /*0044*/ 	.word	0x00000000


	//----- nvinfo : EIATTR_REGCOUNT
	.align		4
.L_11:
        /*0048*/ 	.byte	0x04, 0x2f
        /*004a*/ 	.short	(.L_13 - .L_12)
	.align		4
.L_12:
        /*004c*/ 	.word	index@(_Z15resize_bilinearItLm8EEvPT_miiPKS0_iiffb)
        /*0050*/ 	.word	0x00000020


	//----- nvinfo : EIATTR_FRAME_SIZE
	.align		4
.L_13:
        /*0054*/ 	.byte	0x04, 0x11
        /*0056*/ 	.short	(.L_15 - .L_14)
	.align		4
.L_14:
        /*0058*/ 	.word	index@($__internal_3_$__cuda_sm20_div_u64)
        /*005c*/ 	.word	0x00000000


	//----- nvinfo : EIATTR_FRAME_SIZE
	.align		4
.L_15:
        /*0060*/ 	.byte	0x04, 0x11
        /*0062*/ 	.short	(.L_17 - .L_16)
	.align		4
.L_16:
        /*0064*/ 	.word	index@(_Z15resize_bilinearItLm8EEvPT_miiPKS0_iiffb)
        /*0068*/ 	.word	0x00000000


	//----- nvinfo : EIATTR_REGCOUNT
	.align		4
.L_17:
        /*006c*/ 	.byte	0x04, 0x2f
        /*006e*/ 	.short	(.L_19 - .L_18)
	.align		4
.L_18:
        /*0070*/ 	.word	index@(_Z6resizeItLm8EEvPT_miiPKS0_iiffbb)
        /*0074*/ 	.word	0x00000020


	//----- nvinfo : EIATTR_FRAME_SIZE
	.align		4
.L_19:
        /*0078*/ 	.byte	0x04, 0x11
        /*007a*/ 	.short	(.L_21 - .L_20)
	.align		4
.L_20:
        /*007c*/ 	.word	index@($__internal_2_$__cuda_sm20_div_u64)
        /*0080*/ 	.word	0x00000000


	//----- nvinfo : EIATTR_FRAME_SIZE
	.align		4
.L_21:
        /*0084*/ 	.byte	0x04, 0x11
        /*0086*/ 	.short	(.L_23 - .L_22)
	.align		4
.L_22:
        /*0088*/ 	.word	index@(_Z6resizeItLm8EEvPT_miiPKS0_iiffbb)
        /*008c*/ 	.word	0x00000000


	//----- nvinfo : EIATTR_REGCOUNT
	.align		4
.L_23:
        /*0090*/ 	.byte	0x04, 0x2f
        /*0092*/ 	.short	(.L_25 - .L_24)
	.align		4
.L_24:
        /*0094*/ 	.word	index@(_Z15resize_bilinearIjLm8EEvPT_miiPKS0_iiffb)
        /*0098*/ 	.word	0x00000020


	//----- nvinfo : EIATTR_FRAME_SIZE
	.align		4
.L_25:
        /*009c*/ 	.byte	0x04, 0x11
        /*009e*/ 	.short	(.L_27 - .L_26)
	.align		4
.L_26:
        /*00a0*/ 	.word	index@($__internal_1_$__cuda_sm20_div_u64)
        /*00a4*/ 	.word	0x00000000


	//----- nvinfo : EIATTR_FRAME_SIZE
	.align		4
.L_27:
        /*00a8*/ 	.byte	0x04, 0x11
        /*00aa*/ 	.short	(.L_29 - .L_28)
	.align		4
.L_28:
        /*00ac*/ 	.word	index@(_Z15resize_bilinearIjLm8EEvPT_miiPKS0_iiffb)
        /*00b0*/ 	.word	0x00000000


	//----- nvinfo : EIATTR_REGCOUNT
	.align		4
.L_29:
        /*00b4*/ 	.byte	0x04, 0x2f
        /*00b6*/ 	.short	(.L_31 - .L_30)
	.align		4
.L_30:
        /*00b8*/ 	.word	index@(_Z6resizeIjLm8EEvPT_miiPKS0_iiffbb)
        /*00bc*/ 	.word	0x00000020


	//----- nvinfo : EIATTR_FRAME_SIZE
	.align		4
.L_31:
        /*00c0*/ 	.byte	0x04, 0x11
        /*00c2*/ 	.short	(.L_33 - .L_32)
	.align		4
.L_32:
        /*00c4*/ 	.word	index@($__internal_0_$__cuda_sm20_div_u64)
        /*00c8*/ 	.word	0x00000000


	//----- nvinfo : EIATTR_FRAME_SIZE
	.align		4
.L_33:
        /*00cc*/ 	.byte	0x04, 0x11
        /*00ce*/ 	.short	(.L_35 - .L_34)
	.align		4
.L_34:
        /*00d0*/ 	.word	index@(_Z6resizeIjLm8EEvPT_miiPKS0_iiffbb)
        /*00d4*/ 	.word	0x00000000


	//----- nvinfo : EIATTR_MIN_STACK_SIZE
	.align		4
.L_35:
        /*00d8*/ 	.byte	0x04, 0x12
        /*00da*/ 	.short	(.L_37 - .L_36)
	.align		4
.L_36:
        /*00dc*/ 	.word	index@(_Z6resizeIjLm8EEvPT_miiPKS0_iiffbb)
        /*00e0*/ 	.word	0x00000000


	//----- nvinfo : EIATTR_MIN_STACK_SIZE
	.align		4
.L_37:
        /*00e4*/ 	.byte	0x04, 0x12
        /*00e6*/ 	.short	(.L_39 - .L_38)
	.align		4
.L_38:
        /*00e8*/ 	.word	index@(_Z15resize_bilinearIjLm8EEvPT_miiPKS0_iiffb)
        /*00ec*/ 	.word	0x00000000


	//----- nvinfo : EIATTR_MIN_STACK_SIZE
	.align		4
.L_39:
        /*00f0*/ 	.byte	0x04, 0x12
        /*00f2*/ 	.short	(.L_41 - .L_40)
	.align		4
.L_40:
        /*00f4*/ 	.word	index@(_Z6resizeItLm8EEvPT_miiPKS0_iiffbb)
        /*00f8*/ 	.word	0x00000000


	//----- nvinfo : EIATTR_MIN_STACK_SIZE
	.align		4
.L_41:
        /*00fc*/ 	.byte	0x04, 0x12
        /*00fe*/ 	.short	(.L_43 - .L_42)
	.align		4
.L_42:
        /*0100*/ 	.word	index@(_Z15resize_bilinearItLm8EEvPT_miiPKS0_iiffb)
        /*0104*/ 	.word	0x00000000


	//----- nvinfo : EIATTR_MIN_STACK_SIZE
	.align		4
.L_43:
        /*0108*/ 	.byte	0x04, 0x12
        /*010a*/ 	.short	(.L_45 - .L_44)
	.align		4
.L_44:
        /*010c*/ 	.word	index@(_Z6resizeIhLm8EEvPT_miiPKS0_iiffbb)
        /*0110*/ 	.word	0x00000000


	//----- nvinfo : EIATTR_MIN_STACK_SIZE
	.align		4
.L_45:
        /*0114*/ 	.byte	0x04, 0x12
        /*0116*/ 	.short	(.L_47 - .L_46)
	.align		4
.L_46:
        /*0118*/ 	.word	index@(_Z15resize_bilinearIhLm8EEvPT_miiPKS0_iiffb)
        /*011c*/ 	.word	0x00000000
.L_47:


//--------------------- .nv.compat                --------------------------
	.section	.nv.compat,"",@"SHT_CUDA_COMPAT_INFO"
	.align	4
        /*0000*/ 	.byte	0x02, 0x09, 0x00, 0x00, 0x02, 0x02, 0x01, 0x00, 0x02, 0x05, 0x05, 0x00, 0x03, 0x07, 0x01, 0x01
        /*0010*/ 	.byte	0x02, 0x03, 0x00, 0x00, 0x02, 0x06, 0x01, 0x00, 0x04, 0x0b, 0x08, 0x00, 0x01, 0x00, 0x00, 0x00
        /*0020*/ 	.byte	0x00, 0x00, 0x00, 0x00


//--------------------- .nv.info._Z6resizeIjLm8EEvPT_miiPKS0_iiffbb --------------------------
	.section	.nv.info._Z6resizeIjLm8EEvPT_miiPKS0_iiffbb,"",@"SHT_CUDA_INFO"
	.sectionflags	@""
	.align	4


	//----- nvinfo : EIATTR_CUDA_API_VERSION
	.align		4
        /*0000*/ 	.byte	0x04, 0x37
        /*0002*/ 	.short	(.L_49 - .L_48)
.L_48:
        /*0004*/ 	.word	0x00000082


	//----- nvinfo : EIATTR_KPARAM_INFO
	.align		4
.L_49:
        /*0008*/ 	.byte	0x04, 0x17
        /*000a*/ 	.short	(.L_51 - .L_50)
.L_50:
        /*000c*/ 	.word	0x00000000
        /*0010*/ 	.short	0x000a
        /*0012*/ 	.short	0x0031
        /*0014*/ 	.byte	0x00, 0xf0, 0x05, 0x00


	//----- nvinfo : EIATTR_KPARAM_INFO
	.align		4
.L_51:
        /*0018*/ 	.byte	0x04, 0x17
        /*001a*/ 	.short	(.L_53 - .L_52)
.L_52:
        /*001c*/ 	.word	0x00000000
        /*0020*/ 	.short	0x0009
        /*0022*/ 	.short	0x0030
        /*0024*/ 	.byte	0x00, 0xf0, 0x05, 0x00


	//----- nvinfo : EIATTR_KPARAM_INFO
	.align		4
.L_53:
        /*0028*/ 	.byte	0x04, 0x17
        /*002a*/ 	.short	(.L_55 - .L_54)
.L_54:
        /*002c*/ 	.word	0x00000000
        /*0030*/ 	.short	0x0008
        /*0032*/ 	.short	0x002c
        /*0034*/ 	.byte	0x00, 0xf0, 0x11, 0x00


	//----- nvinfo : EIATTR_KPARAM_INFO
	.align		4
.L_55:
        /*0038*/ 	.byte	0x04, 0x17
        /*003a*/ 	.short	(.L_57 - .L_56)
.L_56:
        /*003c*/ 	.word	0x00000000
        /*0040*/ 	.short	0x0007
        /*0042*/ 	.short	0x0028
        /*0044*/ 	.byte	0x00, 0xf0, 0x11, 0x00


	//----- nvinfo : EIATTR_KPARAM_INFO
	.align		4
.L_57:
        /*0048*/ 	.byte	0x04, 0x17
        /*004a*/ 	.short	(.L_59 - .L_58)
.L_58:
        /*004c*/ 	.word	0x00000000
        /*0050*/ 	.short	0x0006
        /*0052*/ 	.short	0x0024
        /*0054*/ 	.byte	0x00, 0xf0, 0x11, 0x00


	//----- nvinfo : EIATTR_KPARAM_INFO
	.align		4
.L_59:
        /*0058*/ 	.byte	0x04, 0x17
        /*005a*/ 	.short	(.L_61 - .L_60)
.L_60:
        /*005c*/ 	.word	0x00000000
        /*0060*/ 	.short	0x0005
        /*0062*/ 	.short	0x0020
        /*0064*/ 	.byte	0x00, 0xf0, 0x11, 0x00


	//----- nvinfo : EIATTR_KPARAM_INFO
	.align		4
.L_61:
        /*0068*/ 	.byte	0x04, 0x17
        /*006a*/ 	.short	(.L_63 - .L_62)
.L_62:
        /*006c*/ 	.word	0x00000000
        /*0070*/ 	.short	0x0004
        /*0072*/ 	.short	0x0018
        /*0074*/ 	.byte	0x00, 0xf5, 0x21, 0x00


	//----- nvinfo : EIATTR_KPARAM_INFO
	.align		4
.L_63:
        /*0078*/ 	.byte	0x04, 0x17
        /*007a*/ 	.short	(.L_65 - .L_64)
.L_64:
        /*007c*/ 	.word	0x00000000
        /*0080*/ 	.short	0x0003
        /*0082*/ 	.short	0x0014
        /*0084*/ 	.byte	0x00, 0xf0, 0x11, 0x00


	//----- nvinfo : EIATTR_KPARAM_INFO
	.align		4
.L_65:
        /*0088*/ 	.byte	0x04, 0x17
        /*008a*/ 	.short	(.L_67 - .L_66)
.L_66:
        /*008c*/ 	.word	0x00000000
        /*0090*/ 	.short	0x0002
        /*0092*/ 	.short	0x0010
        /*0094*/ 	.byte	0x00, 0xf0, 0x11, 0x00


	//----- nvinfo : EIATTR_KPARAM_INFO
	.align		4
.L_67:
        /*0098*/ 	.byte	0x04, 0x17
        /*009a*/ 	.short	(.L_69 - .L_68)
.L_68:
        /*009c*/ 	.word	0x00000000
        /*00a0*/ 	.short	0x0001
        /*00a2*/ 	.short	0x0008
        /*00a4*/ 	.byte	0x00, 0xf0, 0x21, 0x00


	//----- nvinfo : EIATTR_KPARAM_INFO
	.align		4
.L_69:
        /*00a8*/ 	.byte	0x04, 0x17
        /*00aa*/ 	.short	(.L_71 - .L_70)
.L_70:
        /*00ac*/ 	.word	0x00000000
        /*00b0*/ 	.short	0x0000
        /*00b2*/ 	.short	0x0000
        /*00b4*/ 	.byte	0x00, 0xf5, 0x21, 0x00


	//----- nvinfo : EIATTR_SPARSE_MMA_MASK
	.align		4
.L_71:
        /*00b8*/ 	.byte	0x03, 0x50
        /*00ba*/ 	.short	0x0000


	//----- nvinfo : EIATTR_MAXREG_COUNT
	.align		4
        /*00bc*/ 	.byte	0x03, 0x1b
        /*00be*/ 	.short	0x00ff


	//----- nvinfo : EIATTR_MERCURY_ISA_VERSION
	.align		4
        /*00c0*/ 	.byte	0x03, 0x5f
        /*00c2*/ 	.short	0x0101


	//----- nvinfo : EIATTR_VRC_CTA_INIT_COUNT
	.align		4
        /*00c4*/ 	.byte	0x02, 0x4a
	.zero		1
	.zero		1


	//----- nvinfo : EIATTR_EXIT_INSTR_OFFSETS
	.align		4
        /*00c8*/ 	.byte	0x04, 0x1c
        /*00ca*/ 	.short	(.L_73 - .L_72)


	//   ....[0]....
.L_72:
        /*00cc*/ 	.word	0x000002e0


	//   ....[1]....
        /*00d0*/ 	.word	0x000010d0


	//   ....[2]....
        /*00d4*/ 	.word	0x00001910


	//----- nvinfo : EIATTR_CRS_STACK_SIZE
	.align		4
.L_73:
        /*00d8*/ 	.byte	0x04, 0x1e
        /*00da*/ 	.short	(.L_75 - .L_74)
.L_74:
        /*00dc*/ 	.word	0x00000000


	//----- nvinfo : EIATTR_CBANK_PARAM_SIZE
	.align		4
.L_75:
        /*00e0*/ 	.byte	0x03, 0x19
        /*00e2*/ 	.short	0x0032


	//----- nvinfo : EIATTR_PARAM_CBANK
	.align		4
        /*00e4*/ 	.byte	0x04, 0x0a
        /*00e6*/ 	.short	(.L_77 - .L_76)
	.align		4
.L_76:
        /*00e8*/ 	.word	index@(.nv.constant0._Z6resizeIjLm8EEvPT_miiPKS0_iiffbb)
        /*00ec*/ 	.short	0x0380
        /*00ee*/ 	.short	0x0032


	//----- nvinfo : EIATTR_SW_WAR
	.align		4
.L_77:
        /*00f0*/ 	.byte	0x04, 0x36
        /*00f2*/ 	.short	(.L_79 - .L_78)
.L_78:
        /*00f4*/ 	.word	0x00000008
.L_79:


//--------------------- .nv.info._Z15resize_bilinearIjLm8EEvPT_miiPKS0_iiffb --------------------------
	.section	.nv.info._Z15resize_bilinearIjLm8EEvPT_miiPKS0_iiffb,"",@"SHT_CUDA_INFO"
	.sectionflags	@""
	.align	4


	//----- nvinfo : EIATTR_CUDA_API_VERSION
	.align		4
        /*0000*/ 	.byte	0x04, 0x37
        /*0002*/ 	.short	(.L_81 - .L_80)
.L_80:
        /*0004*/ 	.word	0x00000082


	//----- nvinfo : EIATTR_KPARAM_INFO
	.align		4
.L_81:
        /*0008*/ 	.byte	0x04, 0x17
        /*000a*/ 	.short	(.L_83 - .L_82)
.L_82:
        /*000c*/ 	.word	0x00000000
        /*0010*/ 	.short	0x0009
        /*0012*/ 	.short	0x0030
        /*0014*/ 	.byte	0x00, 0xf0, 0x05, 0x00


	//----- nvinfo : EIATTR_KPARAM_INFO
	.align		4
.L_83:
        /*0018*/ 	.byte	0x04, 0x17
        /*001a*/ 	.short	(.L_85 - .L_84)
.L_84:
        /*001c*/ 	.word	0x00000000
        /*0020*/ 	.short	0x0008
        /*0022*/ 	.short	0x002c
        /*0024*/ 	.byte	0x00, 0xf0, 0x11, 0x00


	//----- nvinfo : EIATTR_KPARAM_INFO
	.align		4
.L_85:
        /*0028*/ 	.byte	0x04, 0x17
        /*002a*/ 	.short	(.L_87 - .L_86)
.L_86:
        /*002c*/ 	.word	0x00000000
        /*0030*/ 	.short	0x0007
        /*0032*/ 	.short	0x0028
        /*0034*/ 	.byte	0x00, 0xf0, 0x11, 0x00


	//----- nvinfo : EIATTR_KPARAM_INFO
	.align		4
.L_87:
        /*0038*/ 	.byte	0x04, 0x17
        /*003a*/ 	.short	(.L_89 - .L_88)
.L_88:
        /*003c*/ 	.word	0x00000000
        /*0040*/ 	.short	0x0006
        /*0042*/ 	.short	0x0024
        /*0044*/ 	.byte	0x00, 0xf0, 0x11, 0x00


	//----- nvinfo : EIATTR_KPARAM_INFO
	.align		4
.L_89:
        /*0048*/ 	.byte	0x04, 0x17
        /*004a*/ 	.short	(.L_91 - .L_90)
.L_90:
        /*004c*/ 	.word	0x00000000
        /*0050*/ 	.short	0x0005
        /*0052*/ 	.short	0x0020
        /*0054*/ 	.byte	0x00, 0xf0, 0x11, 0x00


	//----- nvinfo : EIATTR_KPARAM_INFO
	.align		4
.L_91:
        /*0058*/ 	.byte	0x04, 0x17
        /*005a*/ 	.short	(.L_93 - .L_92)
.L_92:
        /*005c*/ 	.word	0x00000000
        /*0060*/ 	.short	0x0004
        /*0062*/ 	.short	0x0018
        /*0064*/ 	.byte	0x00, 0xf5, 0x21, 0x00


	//----- nvinfo : EIATTR_KPARAM_INFO
	.align		4
.L_93:
        /*0068*/ 	.byte	0x04, 0x17
        /*006a*/ 	.short	(.L_95 - .L_94)
.L_94:
        /*006c*/ 	.word	0x00000000
        /*0070*/ 	.short	0x0003
        /*0072*/ 	.short	0x0014
        /*0074*/ 	.byte	0x00, 0xf0, 0x11, 0x00


	//----- nvinfo : EIATTR_KPARAM_INFO
	.align		4
.L_95:
        /*0078*/ 	.byte	0x04, 0x17
        /*007a*/ 	.short	(.L_97 - .L_96)
.L_96:
        /*007c*/ 	.word	0x00000000
        /*0080*/ 	.short	0x0002
        /*0082*/ 	.short	0x0010
        /*0084*/ 	.byte	0x00, 0xf0, 0x11, 0x00


	//----- nvinfo : EIATTR_KPARAM_INFO
	.align		4
.L_97:
        /*0088*/ 	.byte	0x04, 0x17
        /*008a*/ 	.short	(.L_99 - .L_98)
.L_98:
        /*008c*/ 	.word	0x00000000
        /*0090*/ 	.short	0x0001
        /*0092*/ 	.short	0x0008
        /*0094*/ 	.byte	0x00, 0xf0, 0x21, 0x00


	//----- nvinfo : EIATTR_KPARAM_INFO
	.align		4
.L_99:
        /*0098*/ 	.byte	0x04, 0x17
        /*009a*/ 	.short	(.L_101 - .L_100)
.L_100:
        /*009c*/ 	.word	0x00000000
        /*00a0*/ 	.short	0x0000
        /*00a2*/ 	.short	0x0000
        /*00a4*/ 	.byte	0x00, 0xf5, 0x21, 0x00


	//----- nvinfo : EIATTR_SPARSE_MMA_MASK
	.align		4
.L_101:
        /*00a8*/ 	.byte	0x03, 0x50
        /*00aa*/ 	.short	0x0000


	//----- nvinfo : EIATTR_MAXREG_COUNT
	.align		4
        /*00ac*/ 	.byte	0x03, 0x1b
        /*00ae*/ 	.short	0x00ff


	//----- nvinfo : EIATTR_MERCURY_ISA_VERSION
	.align		4
        /*00b0*/ 	.byte	0x03, 0x5f
        /*00b2*/ 	.short	0x0101


	//----- nvinfo : EIATTR_VRC_CTA_INIT_COUNT
	.align		4
        /*00b4*/ 	.byte	0x02, 0x4a
	.zero		1
	.zero		1


	//----- nvinfo : EIATTR_EXIT_INSTR_OFFSETS
	.align		4
        /*00b8*/ 	.byte	0x04, 0x1c
        /*00ba*/ 	.short	(.L_103 - .L_102)


	//   ....[0]....
.L_102:
        /*00bc*/ 	.word	0x000002e0


	//   ....[1]....
        /*00c0*/ 	.word	0x00000bc0


	//   ....[2]....
        /*00c4*/ 	.word	0x00001410


	//----- nvinfo : EIATTR_CRS_STACK_SIZE
	.align		4
.L_103:
        /*00c8*/ 	.byte	0x04, 0x1e
        /*00ca*/ 	.short	(.L_105 - .L_104)
.L_104:
        /*00cc*/ 	.word	0x00000000


	//----- nvinfo : EIATTR_CBANK_PARAM_SIZE
	.align		4
.L_105:
        /*00d0*/ 	.byte	0x03, 0x19
        /*00d2*/ 	.short	0x0031


	//----- nvinfo : EIATTR_PARAM_CBANK
	.align		4
        /*00d4*/ 	.byte	0x04, 0x0a
        /*00d6*/ 	.short	(.L_107 - .L_106)
	.align		4
.L_106:
        /*00d8*/ 	.word	index@(.nv.constant0._Z15resize_bilinearIjLm8EEvPT_miiPKS0_iiffb)
        /*00dc*/ 	.short	0x0380
        /*00de*/ 	.short	0x0031


	//----- nvinfo : EIATTR_SW_WAR
	.align		4
.L_107:
        /*00e0*/ 	.byte	0x04, 0x36
        /*00e2*/ 	.short	(.L_109 - .L_108)
.L_108:
        /*00e4*/ 	.word	0x00000008
.L_109:


//--------------------- .nv.info._Z6resizeItLm8EEvPT_miiPKS0_iiffbb --------------------------
	.section	.nv.info._Z6resizeItLm8EEvPT_miiPKS0_iiffbb,"",@"SHT_CUDA_INFO"
	.sectionflags	@""
	.align	4


	//----- nvinfo : EIATTR_CUDA_API_VERSION
	.align		4
        /*0000*/ 	.byte	0x04, 0x37
        /*0002*/ 	.short	(.L_111 - .L_110)
.L_110:
        /*0004*/ 	.word	0x00000082


	//----- nvinfo : EIATTR_KPARAM_INFO
	.align		4
.L_111:
        /*0008*/ 	.byte	0x04, 0x17
        /*000a*/ 	.short	(.L_113 - .L_112)
.L_112:
        /*000c*/ 	.word	0x00000000
        /*0010*/ 	.short	0x000a
        /*0012*/ 	.short	0x0031
        /*0014*/ 	.byte	0x00, 0xf0, 0x05, 0x00


	//----- nvinfo : EIATTR_KPARAM_INFO
	.align		4
.L_113:
        /*0018*/ 	.byte	0x04, 0x17
        /*001a*/ 	.short	(.L_115 - .L_114)
.L_114:
        /*001c*/ 	.word	0x00000000
        /*0020*/ 	.short	0x0009
        /*0022*/ 	.short	0x0030
        /*0024*/ 	.byte	0x00, 0xf0, 0x05, 0x00


	//----- nvinfo : EIATTR_KPARAM_INFO
	.align		4
.L_115:
        /*0028*/ 	.byte	0x04, 0x17
        /*002a*/ 	.short	(.L_117 - .L_116)
.L_116:
        /*002c*/ 	.word	0x00000000
        /*0030*/ 	.short	0x0008
        /*0032*/ 	.short	0x002c
        /*0034*/ 	.byte	0x00, 0xf0, 0x11, 0x00


	//----- nvinfo : EIATTR_KPARAM_INFO
	.align		4
.L_117:
        /*0038*/ 	.byte	0x04, 0x17
        /*003a*/ 	.short	(.L_119 - .L_118)
.L_118:
        /*003c*/ 	.word	0x00000000
        /*0040*/ 	.short	0x0007
        /*0042*/ 	.short	0x0028
        /*0044*/ 	.byte	0x00, 0xf0, 0x11, 0x00


	//----- nvinfo : EIATTR_KPARAM_INFO
	.align		4
.L_119:
        /*0048*/ 	.byte	0x04, 0x17
        /*004a*/ 	.short	(.L_121 - .L_120)
.L_120:
        /*004c*/ 	.word	0x00000000
        /*0050*/ 	.short	0x0006
        /*0052*/ 	.short	0x0024
        /*0054*/ 	.byte	0x00, 0xf0, 0x11, 0x00


	//----- nvinfo : EIATTR_KPARAM_INFO
	.align		4
.L_121:
        /*0058*/ 	.byte	0x04, 0x17
        /*005a*/ 	.short	(.L_123 - .L_122)
.L_122:
        /*005c*/ 	.word	0x00000000
        /*0060*/ 	.short	0x0005
        /*0062*/ 	.short	0x0020
        /*0064*/ 	.byte	0x00, 0xf0, 0x11, 0x00


	//----- nvinfo : EIATTR_KPARAM_INFO
	.align		4
.L_123:
        /*0068*/ 	.byte	0x04, 0x17
        /*006a*/ 	.short	(.L_125 - .L_124)
.L_124:
        /*006c*/ 	.word	0x00000000
        /*0070*/ 	.short	0x0004
        /*0072*/ 	.short	0x0018
        /*0074*/ 	.byte	0x00, 0xf5, 0x21, 0x00


	//----- nvinfo : EIATTR_KPARAM_INFO
	.align		4
.L_125:
        /*0078*/ 	.byte	0x04, 0x17
        /*007a*/ 	.short	(.L_127 - .L_126)
.L_126:
        /*007c*/ 	.word	0x00000000
        /*0080*/ 	.short	0x0003
        /*0082*/ 	.short	0x0014
        /*0084*/ 	.byte	0x00, 0xf0, 0x11, 0x00


	//----- nvinfo : EIATTR_KPARAM_INFO
	.align		4
.L_127:
        /*0088*/ 	.byte	0x04, 0x17
        /*008a*/ 	.short	(.L_129 - .L_128)
.L_128:
        /*008c*/ 	.word	0x00000000
        /*0090*/ 	.short	0x0002
        /*0092*/ 	.short	0x0010
        /*0094*/ 	.byte	0x00, 0xf0, 0x11, 0x00


	//----- nvinfo : EIATTR_KPARAM_INFO
	.align		4
.L_129:
        /*0098*/ 	.byte	0x04, 0x17
        /*009a*/ 	.short	(.L_131 - .L_130)
.L_130:
        /*009c*/ 	.word	0x00000000
        /*00a0*/ 	.short	0x0001
        /*00a2*/ 	.short	0x0008
        /*00a4*/ 	.byte	0x00, 0xf0, 0x21, 0x00


	//----- nvinfo : EIATTR_KPARAM_INFO
	.align		4
.L_131:
        /*00a8*/ 	.byte	0x04, 0x17
        /*00aa*/ 	.short	(.L_133 - .L_132)
.L_132:
        /*00ac*/ 	.word	0x00000000
        /*00b0*/ 	.short	0x0000
        /*00b2*/ 	.short	0x0000
        /*00b4*/ 	.byte	0x00, 0xf5, 0x21, 0x00


	//----- nvinfo : EIATTR_SPARSE_MMA_MASK
	.align		4
.L_133:
        /*00b8*/ 	.byte	0x03, 0x50
        /*00ba*/ 	.short	0x0000


	//----- nvinfo : EIATTR_MAXREG_COUNT
	.align		4
        /*00bc*/ 	.byte	0x03, 0x1b
        /*00be*/ 	.short	0x00ff


	//----- nvinfo : EIATTR_MERCURY_ISA_VERSION
	.align		4
        /*00c0*/ 	.byte	0x03, 0x5f
        /*00c2*/ 	.short	0x0101


	//----- nvinfo : EIATTR_VRC_CTA_INIT_COUNT
	.align		4
        /*00c4*/ 	.byte	0x02, 0x4a
	.zero		1
	.zero		1


	//----- nvinfo : EIATTR_EXIT_INSTR_OFFSETS
	.align		4
        /*00c8*/ 	.byte	0x04, 0x1c
        /*00ca*/ 	.short	(.L_135 - .L_134)


	//   ....[0]....
.L_134:
        /*00cc*/ 	.word	0x000002e0


	//   ....[1]....
        /*00d0*/ 	.word	0x000010d0


	//   ....[2]....
        /*00d4*/ 	.word	0x00001910


	//----- nvinfo : EIATTR_CRS_STACK_SIZE
	.align		4
.L_135:
        /*00d8*/ 	.byte	0x04, 0x1e
        /*00da*/ 	.short	(.L_137 - .L_136)
.L_136:
        /*00dc*/ 	.word	0x00000000


	//----- nvinfo : EIATTR_CBANK_PARAM_SIZE
	.align		4
.L_137:
        /*00e0*/ 	.byte	0x03, 0x19
        /*00e2*/ 	.short	0x0032


	//----- nvinfo : EIATTR_PARAM_CBANK
	.align		4
        /*00e4*/ 	.byte	0x04, 0x0a
        /*00e6*/ 	.short	(.L_139 - .L_138)
	.align		4
.L_138:
        /*00e8*/ 	.word	index@(.nv.constant0._Z6resizeItLm8EEvPT_miiPKS0_iiffbb)
        /*00ec*/ 	.short	0x0380
        /*00ee*/ 	.short	0x0032


	//----- nvinfo : EIATTR_SW_WAR
	.align		4
.L_139:
        /*00f0*/ 	.byte	0x04, 0x36
        /*00f2*/ 	.short	(.L_141 - .L_140)
.L_140:
        /*00f4*/ 	.word	0x00000008
.L_141:


//--------------------- .nv.info._Z15resize_bilinearItLm8EEvPT_miiPKS0_iiffb --------------------------
	.section	.nv.info._Z15resize_bilinearItLm8EEvPT_miiPKS0_iiffb,"",@"SHT_CUDA_INFO"
	.sectionflags	@""
	.align	4


	//----- nvinfo : EIATTR_CUDA_API_VERSION
	.align		4
        /*0000*/ 	.byte	0x04, 0x37
        /*0002*/ 	.short	(.L_143 - .L_142)
.L_142:
        /*0004*/ 	.word	0x00000082


	//----- nvinfo : EIATTR_KPARAM_INFO
	.align		4
.L_143:
        /*0008*/ 	.byte	0x04, 0x17
        /*000a*/ 	.short	(.L_145 - .L_144)
.L_144:
        /*000c*/ 	.word	0x00000000
        /*0010*/ 	.short	0x0009
        /*0012*/ 	.short	0x0030
        /*0014*/ 	.byte	0x00, 0xf0, 0x05, 0x00


	//----- nvinfo : EIATTR_KPARAM_INFO
	.align		4
.L_145:
        /*0018*/ 	.byte	0x04, 0x17
        /*001a*/ 	.short	(.L_147 - .L_146)
.L_146:
        /*001c*/ 	.word	0x00000000
        /*0020*/ 	.short	0x0008
        /*0022*/ 	.short	0x002c
        /*0024*/ 	.byte	0x00, 0xf0, 0x11, 0x00


	//----- nvinfo : EIATTR_KPARAM_INFO
	.align		4
.L_147:
        /*0028*/ 	.byte	0x04, 0x17
        /*002a*/ 	.short	(.L_149 - .L_148)
.L_148:
        /*002c*/ 	.word	0x00000000
        /*0030*/ 	.short	0x0007
        /*0032*/ 	.short	0x0028
        /*0034*/ 	.byte	0x00, 0xf0, 0x11, 0x00


	//----- nvinfo : EIATTR_KPARAM_INFO
	.align		4
.L_149:
        /*0038*/ 	.byte	0x04, 0x17
        /*003a*/ 	.short	(.L_151 - .L_150)
.L_150:
        /*003c*/ 	.word	0x00000000
        /*0040*/ 	.short	0x0006
        /*0042*/ 	.short	0x0024
        /*0044*/ 	.byte	0x00, 0xf0, 0x11, 0x00


	//----- nvinfo : EIATTR_KPARAM_INFO
	.align		4
.L_151:
        /*0048*/ 	.byte	0x04, 0x17
        /*004a*/ 	.short	(.L_153 - .L_152)
.L_152:
        /*004c*/ 	.word	0x00000000
        /*0050*/ 	.short	0x0005
        /*0052*/ 	.short	0x0020
        /*0054*/ 	.byte	0x00, 0xf0, 0x11, 0x00


	//----- nvinfo : EIATTR_KPARAM_INFO
	.align		4
.L_153:
        /*0058*/ 	.byte	0x04, 0x17
        /*005a*/ 	.short	(.L_155 - .L_154)
.L_154:
        /*005c*/ 	.word	0x00000000
        /*0060*/ 	.short	0x0004
        /*0062*/ 	.short	0x0018
        /*0064*/ 	.byte	0x00, 0xf5, 0x21, 0x00


	//----- nvinfo : EIATTR_KPARAM_INFO
	.align		4
.L_155:
        /*0068*/ 	.byte	0x04, 0x17
        /*006a*/ 	.short	(.L_157 - .L_156)
.L_156:
        /*006c*/ 	.word	0x00000000
        /*0070*/ 	.short	0x0003
        /*0072*/ 	.short	0x0014
        /*0074*/ 	.byte	0x00, 0xf0, 0x11, 0x00


	//----- nvinfo : EIATTR_KPARAM_INFO
	.align		4
.L_157:
        /*0078*/ 	.byte	0x04, 0x17
        /*007a*/ 	.short	(.L_159 - .L_158)
.L_158:
        /*007c*/ 	.word	0x00000000
        /*0080*/ 	.short	0x0002
        /*0082*/ 	.short	0x0010
        /*0084*/ 	.byte	0x00, 0xf0, 0x11, 0x00


	//----- nvinfo : EIATTR_KPARAM_INFO
	.align		4
.L_159:
        /*0088*/ 	.byte	0x04, 0x17
        /*008a*/ 	.short	(.L_161 - .L_160)
.L_160:
        /*008c*/ 	.word	0x00000000
        /*0090*/ 	.short	0x0001
        /*0092*/ 	.short	0x0008
        /*0094*/ 	.byte	0x00, 0xf0, 0x21, 0x00


	//----- nvinfo : EIATTR_KPARAM_INFO
	.align		4
.L_161:
        /*0098*/ 	.byte	0x04, 0x17
        /*009a*/ 	.short	(.L_163 - .L_162)
.L_162:
        /*009c*/ 	.word	0x00000000
        /*00a0*/ 	.short	0x0000
        /*00a2*/ 	.short	0x0000
        /*00a4*/ 	.byte	0x00, 0xf5, 0x21, 0x00


	//----- nvinfo : EIATTR_SPARSE_MMA_MASK
	.align		4
.L_163:
        /*00a8*/ 	.byte	0x03, 0x50
        /*00aa*/ 	.short	0x0000


	//----- nvinfo : EIATTR_MAXREG_COUNT
	.align		4
        /*00ac*/ 	.byte	0x03, 0x1b
        /*00ae*/ 	.short	0x00ff


	//----- nvinfo : EIATTR_MERCURY_ISA_VERSION
	.align		4
        /*00b0*/ 	.byte	0x03, 0x5f
        /*00b2*/ 	.short	0x0101


	//----- nvinfo : EIATTR_VRC_CTA_INIT_COUNT
	.align		4
        /*00b4*/ 	.byte	0x02, 0x4a
	.zero		1
	.zero		1


	//----- nvinfo : EIATTR_EXIT_INSTR_OFFSETS
	.align		4
        /*00b8*/ 	.byte	0x04, 0x1c
        /*00ba*/ 	.short	(.L_165 - .L_164)


	//   ....[0]....
.L_164:
        /*00bc*/ 	.word	0x000002e0


	//   ....[1]....
        /*00c0*/ 	.word	0x00000c30


	//   ....[2]....
        /*00c4*/ 	.word	0x000014f0


	//----- nvinfo : EIATTR_CRS_STACK_SIZE
	.align		4
.L_165:
        /*00c8*/ 	.byte	0x04, 0x1e
        /*00ca*/ 	.short	(.L_167 - .L_166)
.L_166:
        /*00cc*/ 	.word	0x00000000


	//----- nvinfo : EIATTR_CBANK_PARAM_SIZE
	.align		4
.L_167:
        /*00d0*/ 	.byte	0x03, 0x19
        /*00d2*/ 	.short	0x0031


	//----- nvinfo : EIATTR_PARAM_CBANK
	.align		4
        /*00d4*/ 	.byte	0x04, 0x0a
        /*00d6*/ 	.short	(.L_169 - .L_168)
	.align		4
.L_168:
        /*00d8*/ 	.word	index@(.nv.constant0._Z15resize_bilinearItLm8EEvPT_miiPKS0_iiffb)
        /*00dc*/ 	.short	0x0380
        /*00de*/ 	.short	0x0031


	//----- nvinfo : EIATTR_SW_WAR
	.align		4
.L_169:
        /*00e0*/ 	.byte	0x04, 0x36
        /*00e2*/ 	.short	(.L_171 - .L_170)
.L_170:
        /*00e4*/ 	.word	0x00000008
.L_171:


//--------------------- .nv.info._Z6resizeIhLm8EEvPT_miiPKS0_iiffbb --------------------------
	.section	.nv.info._Z6resizeIhLm8EEvPT_miiPKS0_iiffbb,"",@"SHT_CUDA_INFO"
	.sectionflags	@""
	.align	4


	//----- nvinfo : EIATTR_CUDA_API_VERSION
	.align		4
        /*0000*/ 	.byte	0x04, 0x37
        /*0002*/ 	.short	(.L_173 - .L_172)
.L_172:
        /*0004*/ 	.word	0x00000082


	//----- nvinfo : EIATTR_KPARAM_INFO
	.align		4
.L_173:
        /*0008*/ 	.byte	0x04, 0x17
        /*000a*/ 	.short	(.L_175 - .L_174)
.L_174:
        /*000c*/ 	.word	0x00000000
        /*0010*/ 	.short	0x000a
        /*0012*/ 	.short	0x0031
        /*0014*/ 	.byte	0x00, 0xf0, 0x05, 0x00


	//----- nvinfo : EIATTR_KPARAM_INFO
	.align		4
.L_175:
        /*0018*/ 	.byte	0x04, 0x17
        /*001a*/ 	.short	(.L_177 - .L_176)
.L_176:
        /*001c*/ 	.word	0x00000000
        /*0020*/ 	.short	0x0009
        /*0022*/ 	.short	0x0030
        /*0024*/ 	.byte	0x00, 0xf0, 0x05, 0x00


	//----- nvinfo : EIATTR_KPARAM_INFO
	.align		4
.L_177:
        /*0028*/ 	.byte	0x04, 0x17
        /*002a*/ 	.short	(.L_179 - .L_178)
.L_178:
        /*002c*/ 	.word	0x00000000
        /*0030*/ 	.short	0x0008
        /*0032*/ 	.short	0x002c
        /*0034*/ 	.byte	0x00, 0xf0, 0x11, 0x00


	//----- nvinfo : EIATTR_KPARAM_INFO
	.align		4
.L_179:
        /*0038*/ 	.byte	0x04, 0x17
        /*003a*/ 	.short	(.L_181 - .L_180)
.L_180:
        /*003c*/ 	.word	0x00000000
        /*0040*/ 	.short	0x0007
        /*0042*/ 	.short	0x0028
        /*0044*/ 	.byte	0x00, 0xf0, 0x11, 0x00


	//----- nvinfo : EIATTR_KPARAM_INFO
	.align		4
.L_181:
        /*0048*/ 	.byte	0x04, 0x17
        /*004a*/ 	.short	(.L_183 - .L_182)
.L_182:
        /*004c*/ 	.word	0x00000000
        /*0050*/ 	.short	0x0006
        /*0052*/ 	.short	0x0024
        /*0054*/ 	.byte	0x00, 0xf0, 0x11, 0x00


	//----- nvinfo : EIATTR_KPARAM_INFO
	.align		4
.L_183:
        /*0058*/ 	.byte	0x04, 0x17
        /*005a*/ 	.short	(.L_185 - .L_184)
.L_184:
        /*005c*/ 	.word	0x00000000
        /*0060*/ 	.short	0x0005
        /*0062*/ 	.short	0x0020
        /*0064*/ 	.byte	0x00, 0xf0, 0x11, 0x00


	//----- nvinfo : EIATTR_KPARAM_INFO
	.align		4
.L_185:
        /*0068*/ 	.byte	0x04, 0x17
        /*006a*/ 	.short	(.L_187 - .L_186)
.L_186:
        /*006c*/ 	.word	0x00000000
        /*0070*/ 	.short	0x0004
        /*0072*/ 	.short	0x0018
        /*0074*/ 	.byte	0x00, 0xf5, 0x21, 0x00


	//----- nvinfo : EIATTR_KPARAM_INFO
	.align		4
.L_187:
        /*0078*/ 	.byte	0x04, 0x17
        /*007a*/ 	.short	(.L_189 - .L_188)
.L_188:
        /*007c*/ 	.word	0x00000000
        /*0080*/ 	.short	0x0003
        /*0082*/ 	.short	0x0014
        /*0084*/ 	.byte	0x00, 0xf0, 0x11, 0x00


	//----- nvinfo : EIATTR_KPARAM_INFO
	.align		4
.L_189:
        /*0088*/ 	.byte	0x04, 0x17
        /*008a*/ 	.short	(.L_191 - .L_190)
.L_190:
        /*008c*/ 	.word	0x00000000
        /*0090*/ 	.short	0x0002
        /*0092*/ 	.short	0x0010
        /*0094*/ 	.byte	0x00, 0xf0, 0x11, 0x00


	//----- nvinfo : EIATTR_KPARAM_INFO
	.align		4
.L_191:
        /*0098*/ 	.byte	0x04, 0x17
        /*009a*/ 	.short	(.L_193 - .L_192)
.L_192:
        /*009c*/ 	.word	0x00000000
        /*00a0*/ 	.short	0x0001
        /*00a2*/ 	.short	0x0008
        /*00a4*/ 	.byte	0x00, 0xf0, 0x21, 0x00


	//----- nvinfo : EIATTR_KPARAM_INFO
	.align		4
.L_193:
        /*00a8*/ 	.byte	0x04, 0x17
        /*00aa*/ 	.short	(.L_195 - .L_194)
.L_194:
        /*00ac*/ 	.word	0x00000000
        /*00b0*/ 	.short	0x0000
        /*00b2*/ 	.short	0x0000
        /*00b4*/ 	.byte	0x00, 0xf5, 0x21, 0x00


	//----- nvinfo : EIATTR_SPARSE_MMA_MASK
	.align		4
.L_195:
        /*00b8*/ 	.byte	0x03, 0x50
        /*00ba*/ 	.short	0x0000


	//----- nvinfo : EIATTR_MAXREG_COUNT
	.align		4
        /*00bc*/ 	.byte	0x03, 0x1b
        /*00be*/ 	.short	0x00ff


	//----- nvinfo : EIATTR_MERCURY_ISA_VERSION
	.align		4
        /*00c0*/ 	.byte	0x03, 0x5f
        /*00c2*/ 	.short	0x0101


	//----- nvinfo : EIATTR_VRC_CTA_INIT_COUNT
	.align		4
        /*00c4*/ 	.byte	0x02, 0x4a
	.zero		1
	.zero		1


	//----- nvinfo : EIATTR_EXIT_INSTR_OFFSETS
	.align		4
        /*00c8*/ 	.byte	0x04, 0x1c
        /*00ca*/ 	.short	(.L_197 - .L_196)


	//   ....[0]....
.L_196:
        /*00cc*/ 	.word	0x000002e0


	//   ....[1]....
        /*00d0*/ 	.word	0x00001180


	//   ....[2]....
        /*00d4*/ 	.word	0x00001a80


	//----- nvinfo : EIATTR_CRS_STACK_SIZE
	.align		4
.L_197:
        /*00d8*/ 	.byte	0x04, 0x1e
        /*00da*/ 	.short	(.L_199 - .L_198)
.L_198:
        /*00dc*/ 	.word	0x00000000


	//----- nvinfo : EIATTR_CBANK_PARAM_SIZE
	.align		4
.L_199:
        /*00e0*/ 	.byte	0x03, 0x19
        /*00e2*/ 	.short	0x0032


	//----- nvinfo : EIATTR_PARAM_CBANK
	.align		4
        /*00e4*/ 	.byte	0x04, 0x0a
        /*00e6*/ 	.short	(.L_201 - .L_200)
	.align		4
.L_200:
        /*00e8*/ 	.word	index@(.nv.constant0._Z6resizeIhLm8EEvPT_miiPKS0_iiffbb)
        /*00ec*/ 	.short	0x0380
        /*00ee*/ 	.short	0x0032


	//----- nvinfo : EIATTR_SW_WAR
	.align		4
.L_201:
        /*00f0*/ 	.byte	0x04, 0x36
        /*00f2*/ 	.short	(.L_203 - .L_202)
.L_202:
        /*00f4*/ 	.word	0x00000008
.L_203:


//--------------------- .nv.info._Z15resize_bilinearIhLm8EEvPT_miiPKS0_iiffb --------------------------
	.section	.nv.info._Z15resize_bilinearIhLm8EEvPT_miiPKS0_iiffb,"",@"SHT_CUDA_INFO"
	.sectionflags	@""
	.align	4


	//----- nvinfo : EIATTR_CUDA_API_VERSION
	.align		4
        /*0000*/ 	.byte	0x04, 0x37
        /*0002*/ 	.short	(.L_205 - .L_204)
.L_204:
        /*0004*/ 	.word	0x00000082


	//----- nvinfo : EIATTR_KPARAM_INFO
	.align		4
.L_205:
        /*0008*/ 	.byte	0x04, 0x17
        /*000a*/ 	.short	(.L_207 - .L_206)
.L_206:
        /*000c*/ 	.word	0x00000000
        /*0010*/ 	.short	0x0009
        /*0012*/ 	.short	0x0030
        /*0014*/ 	.byte	0x00, 0xf0, 0x05, 0x00


	//----- nvinfo : EIATTR_KPARAM_INFO
	.align		4
.L_207:
        /*0018*/ 	.byte	0x04, 0x17
        /*001a*/ 	.short	(.L_209 - .L_208)
.L_208:
        /*001c*/ 	.word	0x00000000
        /*0020*/ 	.short	0x0008
        /*0022*/ 	.short	0x002c
        /*0024*/ 	.byte	0x00, 0xf0, 0x11, 0x00


	//----- nvinfo : EIATTR_KPARAM_INFO
	.align		4
.L_209:
        /*0028*/ 	.byte	0x04, 0x17
        /*002a*/ 	.short	(.L_211 - .L_210)
.L_210:
        /*002c*/ 	.word	0x00000000
        /*0030*/ 	.short	0x0007
        /*0032*/ 	.short	0x0028
        /*0034*/ 	.byte	0x00, 0xf0, 0x11, 0x00


	//----- nvinfo : EIATTR_KPARAM_INFO
	.align		4
.L_211:
        /*0038*/ 	.byte	0x04, 0x17
        /*003a*/ 	.short	(.L_213 - .L_212)
.L_212:
        /*003c*/ 	.word	0x00000000
        /*0040*/ 	.short	0x0006
        /*0042*/ 	.short	0x0024
        /*0044*/ 	.byte	0x00, 0xf0, 0x11, 0x00


	//----- nvinfo : EIATTR_KPARAM_INFO
	.align		4
.L_213:
        /*0048*/ 	.byte	0x04, 0x17
        /*004a*/ 	.short	(.L_215 - .L_214)
.L_214:
        /*004c*/ 	.word	0x00000000
        /*0050*/ 	.short	0x0005
        /*0052*/ 	.short	0x0020
        /*0054*/ 	.byte	0x00, 0xf0, 0x11, 0x00


	//----- nvinfo : EIATTR_KPARAM_INFO
	.align		4
.L_215:
        /*0058*/ 	.byte	0x04, 0x17
        /*005a*/ 	.short	(.L_217 - .L_216)
.L_216:
        /*005c*/ 	.word	0x00000000
        /*0060*/ 	.short	0x0004
        /*0062*/ 	.short	0x0018
        /*0064*/ 	.byte	0x00, 0xf5, 0x21, 0x00


	//----- nvinfo : EIATTR_KPARAM_INFO
	.align		4
.L_217:
        /*0068*/ 	.byte	0x04, 0x17
        /*006a*/ 	.short	(.L_219 - .L_218)
.L_218:
        /*006c*/ 	.word	0x00000000
        /*0070*/ 	.short	0x0003
        /*0072*/ 	.short	0x0014
        /*0074*/ 	.byte	0x00, 0xf0, 0x11, 0x00


	//----- nvinfo : EIATTR_KPARAM_INFO
	.align		4
.L_219:
        /*0078*/ 	.byte	0x04, 0x17
        /*007a*/ 	.short	(.L_221 - .L_220)
.L_220:
        /*007c*/ 	.word	0x00000000
        /*0080*/ 	.short	0x0002
        /*0082*/ 	.short	0x0010
        /*0084*/ 	.byte	0x00, 0xf0, 0x11, 0x00


	//----- nvinfo : EIATTR_KPARAM_INFO
	.align		4
.L_221:
        /*0088*/ 	.byte	0x04, 0x17
        /*008a*/ 	.short	(.L_223 - .L_222)
.L_222:
        /*008c*/ 	.word	0x00000000
        /*0090*/ 	.short	0x0001
        /*0092*/ 	.short	0x0008
        /*0094*/ 	.byte	0x00, 0xf0, 0x21, 0x00


	//----- nvinfo : EIATTR_KPARAM_INFO
	.align		4
.L_223:
        /*0098*/ 	.byte	0x04, 0x17
        /*009a*/ 	.short	(.L_225 - .L_224)
.L_224:
        /*009c*/ 	.word	0x00000000
        /*00a0*/ 	.short	0x0000
        /*00a2*/ 	.short	0x0000
        /*00a4*/ 	.byte	0x00, 0xf5, 0x21, 0x00


	//----- nvinfo : EIATTR_SPARSE_MMA_MASK
	.align		4
.L_225:
        /*00a8*/ 	.byte	0x03, 0x50
        /*00aa*/ 	.short	0x0000


	//----- nvinfo : EIATTR_MAXREG_COUNT
	.align		4
        /*00ac*/ 	.byte	0x03, 0x1b
        /*00ae*/ 	.short	0x00ff


	//----- nvinfo : EIATTR_MERCURY_ISA_VERSION
	.align		4
        /*00b0*/ 	.byte	0x03, 0x5f
        /*00b2*/ 	.short	0x0101


	//----- nvinfo : EIATTR_VRC_CTA_INIT_COUNT
	.align		4
        /*00b4*/ 	.byte	0x02, 0x4a
	.zero		1
	.zero		1


	//----- nvinfo : EIATTR_EXIT_INSTR_OFFSETS
	.align		4
        /*00b8*/ 	.byte	0x04, 0x1c
        /*00ba*/ 	.short	(.L_227 - .L_226)


	//   ....[0]....
.L_226:
        /*00bc*/ 	.word	0x000002e0


	//   ....[1]....
        /*00c0*/ 	.word	0x00000c80


	//   ....[2]....
        /*00c4*/ 	.word	0x00001590


	//----- nvinfo : EIATTR_CRS_STACK_SIZE
	.align		4
.L_227:
        /*00c8*/ 	.byte	0x04, 0x1e
        /*00ca*/ 	.short	(.L_229 - .L_228)
.L_228:
        /*00cc*/ 	.word	0x00000000


	//----- nvinfo : EIATTR_CBANK_PARAM_SIZE
	.align		4
.L_229:
        /*00d0*/ 	.byte	0x03, 0x19
        /*00d2*/ 	.short	0x0031


	//----- nvinfo : EIATTR_PARAM_CBANK
	.align		4
        /*00d4*/ 	.byte	0x04, 0x0a
        /*00d6*/ 	.short	(.L_231 - .L_230)
	.align		4
.L_230:
        /*00d8*/ 	.word	index@(.nv.constant0._Z15resize_bilinearIhLm8EEvPT_miiPKS0_iiffb)
        /*00dc*/ 	.short	0x0380
        /*00de*/ 	.short	0x0031


	//----- nvinfo : EIATTR_SW_WAR
	.align		4
.L_231:
        /*00e0*/ 	.byte	0x04, 0x36
        /*00e2*/ 	.short	(.L_233 - .L_232)
.L_232:
        /*00e4*/ 	.word	0x00000008
.L_233:


//--------------------- .nv.callgraph             --------------------------
	.section	.nv.callgraph,"",@"SHT_CUDA_CALLGRAPH"
	.align	4
	.sectionentsize	8
	.align		4
        /*0000*/ 	.word	0x00000000
	.align		4
        /*0004*/ 	.word	0xffffffff
	.align		4
        /*0008*/ 	.word	0x00000000
	.align		4
        /*000c*/ 	.word	0xfffffffe
	.align		4
        /*0010*/ 	.word	0x00000000
	.align		4
        /*0014*/ 	.word	0xfffffffd
	.align		4
        /*0018*/ 	.word	0x00000000
	.align		4
        /*001c*/ 	.word	0xfffffffc


//--------------------- .text._Z6resizeIjLm8EEvPT_miiPKS0_iiffbb --------------------------
	.section	.text._Z6resizeIjLm8EEvPT_miiPKS0_iiffbb,"ax",@progbits
	.align	128
        .global         _Z6resizeIjLm8EEvPT_miiPKS0_iiffbb
        .type           _Z6resizeIjLm8EEvPT_miiPKS0_iiffbb,@function
        .size           _Z6resizeIjLm8EEvPT_miiPKS0_iiffbb,(.L_x_80 - _Z6resizeIjLm8EEvPT_miiPKS0_iiffbb)
        .other          _Z6resizeIjLm8EEvPT_miiPKS0_iiffbb,@"STO_CUDA_ENTRY STV_DEFAULT"
_Z6resizeIjLm8EEvPT_miiPKS0_iiffbb:
.text._Z6resizeIjLm8EEvPT_miiPKS0_iiffbb:
[----:B------:R-:W-:Y:S08]  /*0000*/  LDC R1, c[0x0][0x37c] ;  /* 0x0000df00ff017b82 */ /* 0x000ff00000000800 */
[----:B------:R-:W0:Y:S01]  /*0010*/  LDC.64 R2, c[0x0][0x390] ;  /* 0x0000e400ff027b82 */ /* 0x000e220000000a00 */
[----:B------:R-:W1:Y:S01]  /*0020*/  LDCU UR4, c[0x0][0x38c] ;  /* 0x00007180ff0477ac */ /* 0x000e620008000800 */
[----:B0-----:R-:W-:-:S05]  /*0030*/  IMAD R0, R3, R2, RZ ;  /* 0x0000000203007224 */ /* 0x001fca00078e02ff */
[----:B------:R-:W-:-:S04]  /*0040*/  SHF.R.S32.HI R15, RZ, 0x1f, R0 ;  /* 0x0000001fff0f7819 */ /* 0x000fc80000011400 */
[----:B-1----:R-:W-:-:S04]  /*0050*/  LOP3.LUT R2, R15, UR4, RZ, 0xfc, !PT ;  /* 0x000000040f027c12 */ /* 0x002fc8000f8efcff */
[----:B------:R-:W-:-:S13]  /*0060*/  ISETP.NE.U32.AND P0, PT, R2, RZ, PT ;  /* 0x000000ff0200720c */ /* 0x000fda0003f05070 */
[----:B------:R-:W-:Y:S05]  /*0070*/  @P0 BRA `(.L_x_0) ;  /* 0x0000000000540947 */ /* 0x000fea0003800000 */
[----:B------:R-:W0:Y:S01]  /*0080*/  I2F.U32.RP R4, R0 ;  /* 0x0000000000047306 */ /* 0x000e220000209000 */
[----:B------:R-:W1:Y:S01]  /*0090*/  LDCU UR4, c[0x0][0x388] ;  /* 0x00007100ff0477ac */ /* 0x000e620008000800 */
[----:B------:R-:W-:Y:S01]  /*00a0*/  IMAD.MOV R5, RZ, RZ, -R0 ;  /* 0x000000ffff057224 */ /* 0x000fe200078e0a00 */
[----:B------:R-:W-:-:S05]  /*00b0*/  ISETP.NE.U32.AND P2, PT, R0, RZ, PT ;  /* 0x000000ff0000720c */ /* 0x000fca0003f45070 */
[----:B0-----:R-:W0:Y:S02]  /*00c0*/  MUFU.RCP R4, R4 ;  /* 0x0000000400047308 */ /* 0x001e240000001000 */
[----:B0-----:R-:W-:-:S06]  /*00d0*/  VIADD R2, R4, 0xffffffe ;  /* 0x0ffffffe04027836 */ /* 0x001fcc0000000000 */
[----:B------:R0:W2:Y:S02]  /*00e0*/  F2I.FTZ.U32.TRUNC.NTZ R3, R2 ;  /* 0x0000000200037305 */ /* 0x0000a4000021f000 */
[----:B0-----:R-:W-:Y:S02]  /*00f0*/  IMAD.MOV.U32 R2, RZ, RZ, RZ ;  /* 0x000000ffff027224 */ /* 0x001fe400078e00ff */
[----:B--2---:R-:W-:-:S04]  /*0100*/  IMAD R5, R5, R3, RZ ;  /* 0x0000000305057224 */ /* 0x004fc800078e02ff */
[----:B------:R-:W-:-:S06]  /*0110*/  IMAD.HI.U32 R3, R3, R5, R2 ;  /* 0x0000000503037227 */ /* 0x000fcc00078e0002 */
[----:B-1----:R-:W-:-:S05]  /*0120*/  IMAD.HI.U32 R2, R3, UR4, RZ ;  /* 0x0000000403027c27 */ /* 0x002fca000f8e00ff */
[----:B------:R-:W-:-:S05]  /*0130*/  IADD3 R3, PT, PT, -R2, RZ, RZ ;  /* 0x000000ff02037210 */ /* 0x000fca0007ffe1ff */
[----:B------:R-:W-:-:S05]  /*0140*/  IMAD R3, R0, R3, UR4 ;  /* 0x0000000400037e24 */ /* 0x000fca000f8e0203 */
[----:B------:R-:W-:-:S13]  /*0150*/  ISETP.GE.U32.AND P0, PT, R3, R0, PT ;  /* 0x000000000300720c */ /* 0x000fda0003f06070 */
[----:B------:R-:W-:Y:S02]  /*0160*/  @P0 IMAD.IADD R3, R3, 0x1, -R0 ;  /* 0x0000000103030824 */ /* 0x000fe400078e0a00 */
[----:B------:R-:W-:-:S03]  /*0170*/  @P0 VIADD R2, R2, 0x1 ;  /* 0x0000000102020836 */ /* 0x000fc60000000000 */
[----:B------:R-:W-:Y:S01]  /*0180*/  ISETP.GE.U32.AND P1, PT, R3, R0, PT ;  /* 0x000000000300720c */ /* 0x000fe20003f26070 */
[----:B------:R-:W-:-:S12]  /*0190*/  HFMA2 R3, -RZ, RZ, 0, 0 ;  /* 0x00000000ff037431 */ /* 0x000fd800000001ff */
[----:B------:R-:W-:Y:S01]  /*01a0*/  @P1 VIADD R2, R2, 0x1 ;  /* 0x0000000102021836 */ /* 0x000fe20000000000 */
[----:B------:R-:W-:Y:S01]  /*01b0*/  @!P2 LOP3.LUT R2, RZ, R0, RZ, 0x33, !PT ;  /* 0x00000000ff02a212 */ /* 0x000fe200078e33ff */
[----:B------:R-:W-:Y:S06]  /*01c0*/  BRA `(.L_x_1) ;  /* 0x0000000000107947 */ /* 0x000fec0003800000 */
.L_x_0:
[----:B------:R-:W-:-:S07]  /*01d0*/  MOV R2, 0x1f0 ;  /* 0x000001f000027802 */ /* 0x000fce0000000f00 */
[----:B------:R-:W-:Y:S05]  /*01e0*/  CALL.REL.NOINC `($__internal_0_$__cuda_sm20_div_u64) ;  /* 0x0000001400cc7944 */ /* 0x000fea0003c00000 */
[----:B------:R-:W-:Y:S02]  /*01f0*/  IMAD.MOV.U32 R2, RZ, RZ, R4 ;  /* 0x000000ffff027224 */ /* 0x000fe400078e0004 */
[----:B------:R-:W-:-:S07]  /*0200*/  IMAD.MOV.U32 R3, RZ, RZ, R5 ;  /* 0x000000ffff037224 */ /* 0x000fce00078e0005 */
.L_x_1:
[----:B------:R-:W0:Y:S01]  /*0210*/  S2R R18, SR_TID.X ;  /* 0x0000000000127919 */ /* 0x000e220000002100 */
[----:B------:R-:W0:Y:S01]  /*0220*/  S2UR UR4, SR_CTAID.X ;  /* 0x00000000000479c3 */ /* 0x000e220000002500 */
[--C-:B------:R-:W-:Y:S02]  /*0230*/  SHF.R.U32.HI R5, RZ, 0x3, R3.reuse ;  /* 0x00000003ff057819 */ /* 0x100fe40000011603 */
[----:B------:R-:W-:-:S03]  /*0240*/  SHF.R.U64 R2, R2, 0x3, R3 ;  /* 0x0000000302027819 */ /* 0x000fc60000001203 */
[-C--:B------:R-:W-:Y:S02]  /*0250*/  IMAD R5, R5, R0.reuse, RZ ;  /* 0x0000000005057224 */ /* 0x080fe400078e02ff */
[----:B------:R-:W0:Y:S01]  /*0260*/  LDC R7, c[0x0][0x360] ;  /* 0x0000d800ff077b82 */ /* 0x000e220000000800 */
[----:B------:R-:W-:-:S04]  /*0270*/  IMAD.WIDE.U32 R12, R2, R0, RZ ;  /* 0x00000000020c7225 */ /* 0x000fc800078e00ff */
[----:B------:R-:W-:-:S04]  /*0280*/  IMAD R5, R15, R2, R5 ;  /* 0x000000020f057224 */ /* 0x000fc800078e0205 */
[----:B------:R-:W-:Y:S02]  /*0290*/  IMAD.IADD R2, R13, 0x1, R5 ;  /* 0x000000010d027824 */ /* 0x000fe400078e0205 */
[----:B0-----:R-:W-:-:S05]  /*02a0*/  IMAD R18, R7, UR4, R18 ;  /* 0x0000000407127c24 */ /* 0x001fca000f8e0212 */
[----:B------:R-:W-:Y:S02]  /*02b0*/  ISETP.GT.U32.AND P0, PT, R12, R18, PT ;  /* 0x000000120c00720c */ /* 0x000fe40003f04070 */
[----:B------:R-:W-:-:S04]  /*02c0*/  SHF.R.S32.HI R3, RZ, 0x1f, R18 ;  /* 0x0000001fff037819 */ /* 0x000fc80000011412 */
[----:B------:R-:W-:-:S13]  /*02d0*/  ISETP.GT.U32.AND.EX P0, PT, R2, R3, PT, P0 ;  /* 0x000000030200720c */ /* 0x000fda0003f04100 */
[----:B------:R-:W-:Y:S05]  /*02e0*/  @!P0 EXIT ;  /* 0x000000000000894d */ /* 0x000fea0003800000 */
[----:B------:R-:W0:Y:S01]  /*02f0*/  LDCU.U8 UR4, c[0x0][0x3b0] ;  /* 0x00007600ff0477ac */ /* 0x000e220008000000 */
[----:B------:R-:W1:Y:S01]  /*0300*/  LDC.64 R8, c[0x0][0x3a0] ;  /* 0x0000e800ff087b82 */ /* 0x000e620000000a00 */
[----:B------:R-:W2:Y:S01]  /*0310*/  LDCU UR5, c[0x0][0x370] ;  /* 0x00006e00ff0577ac */ /* 0x000ea20008000800 */
[----:B------:R-:W3:Y:S01]  /*0320*/  LDCU.64 UR6, c[0x0][0x358] ;  /* 0x00006b00ff0677ac */ /* 0x000ee20008000a00 */
[----:B0-----:R-:W-:-:S04]  /*0330*/  UPRMT UR4, UR4, 0x8880, URZ ;  /* 0x0000888004047896 */ /* 0x001fc800080000ff */
[----:B------:R-:W-:Y:S01]  /*0340*/  UISETP.NE.AND UP0, UPT, UR4, URZ, UPT ;  /* 0x000000ff0400728c */ /* 0x000fe2000bf05270 */
[----:B--2---:R-:W-:Y:S01]  /*0350*/  IMAD R7, R7, UR5, RZ ;  /* 0x0000000507077c24 */ /* 0x004fe2000f8e02ff */
[C---:B-1----:R-:W-:Y:S01]  /*0360*/  IADD3 R3, PT, PT, R9.reuse, -0x1, RZ ;  /* 0xffffffff09037810 */ /* 0x042fe20007ffe0ff */
[----:B------:R-:W-:Y:S02]  /*0370*/  IMAD R4, R9, R8, RZ ;  /* 0x0000000809047224 */ /* 0x000fe400078e02ff */
[----:B------:R-:W-:-:S04]  /*0380*/  VIADD R5, R8, 0xffffffff ;  /* 0xffffffff08057836 */ /* 0x000fc80000000000 */
[----:B---3--:R-:W-:Y:S05]  /*0390*/  BRA.U !UP0, `(.L_x_2) ;  /* 0x0000000d08507547 */ /* 0x008fea000b800000 */
[----:B------:R-:W-:Y:S01]  /*03a0*/  IABS R8, R0 ;  /* 0x0000000000087213 */ /* 0x000fe20000000000 */
[----:B------:R-:W0:Y:S03]  /*03b0*/  LDCU.S8 UR4, c[0x0][0x3b1] ;  /* 0x00007620ff0477ac */ /* 0x000e260008000200 */
[----:B------:R-:W1:Y:S01]  /*03c0*/  I2F.U32.RP R6, R8 ;  /* 0x0000000800067306 */ /* 0x000e620000209000 */
[----:B------:R-:W2:Y:S01]  /*03d0*/  LDCU UR9, c[0x0][0x3a4] ;  /* 0x00007480ff0977ac */ /* 0x000ea20008000800 */
[----:B------:R-:W3:Y:S01]  /*03e0*/  LDCU UR5, c[0x0][0x3a8] ;  /* 0x00007500ff0577ac */ /* 0x000ee20008000800 */
[----:B------:R-:W4:Y:S05]  /*03f0*/  LDCU UR8, c[0x0][0x3ac] ;  /* 0x00007580ff0877ac */ /* 0x000f2a0008000800 */
[----:B-1----:R-:W1:Y:S01]  /*0400*/  MUFU.RCP R6, R6 ;  /* 0x0000000600067308 */ /* 0x002e620000001000 */
[----:B0-----:R-:W-:-:S06]  /*0410*/  UISETP.NE.AND UP0, UPT, UR4, URZ, UPT ;  /* 0x000000ff0400728c */ /* 0x001fcc000bf05270 */
[----:B------:R-:W-:Y:S01]  /*0420*/  PLOP3.LUT P1, PT, PT, PT, UP0, 0x80, 0x8 ;  /* 0x000000000008781c */ /* 0x000fe20003f2f008 */
[----:B-1----:R-:W-:-:S04]  /*0430*/  VIADD R10, R6, 0xffffffe ;  /* 0x0ffffffe060a7836 */ /* 0x002fc80000000000 */
[----:B------:R0:W1:Y:S02]  /*0440*/  F2I.FTZ.U32.TRUNC.NTZ R11, R10 ;  /* 0x0000000a000b7305 */ /* 0x000064000021f000 */
[----:B0-----:R-:W-:Y:S02]  /*0450*/  HFMA2 R10, -RZ, RZ, 0, 0 ;  /* 0x00000000ff0a7431 */ /* 0x001fe400000001ff */
[----:B-1----:R-:W-:-:S04]  /*0460*/  IMAD.MOV R9, RZ, RZ, -R11 ;  /* 0x000000ffff097224 */ /* 0x002fc800078e0a0b */
[----:B------:R-:W-:-:S04]  /*0470*/  IMAD R9, R9, R8, RZ ;  /* 0x0000000809097224 */ /* 0x000fc800078e02ff */
[----:B------:R-:W-:Y:S01]  /*0480*/  IMAD.HI.U32 R11, R11, R9, R10 ;  /* 0x000000090b0b7227 */ /* 0x000fe200078e000a */
[----:B------:R-:W-:-:S03]  /*0490*/  SHF.L.U64.HI R10, R0, 0x2, R15 ;  /* 0x00000002000a7819 */ /* 0x000fc6000001020f */
[----:B--234-:R-:W-:-:S07]  /*04a0*/  IMAD.SHL.U32 R9, R0, 0x4, RZ ;  /* 0x0000000400097824 */ /* 0x01cfce00078e00ff */
.L_x_11:
[----:B------:R-:W0:Y:S01]  /*04b0*/  LDC R26, c[0x0][0x394] ;  /* 0x0000e500ff1a7b82 */ /* 0x000e220000000800 */
[----:B------:R-:W-:Y:S01]  /*04c0*/  IABS R20, R18 ;  /* 0x0000001200147213 */ /* 0x000fe20000000000 */
[----:B------:R-:W-:Y:S01]  /*04d0*/  BSSY.RECONVERGENT B0, `(.L_x_3) ;  /* 0x0000052000007945 */ /* 0x000fe20003800200 */
[----:B------:R-:W-:Y:S02]  /*04e0*/  IABS R6, R0 ;  /* 0x0000000000067213 */ /* 0x000fe40000000000 */
[----:B------:R-:W-:Y:S01]  /*04f0*/  ISETP.GE.AND P3, PT, R18, RZ, PT ;  /* 0x000000ff1200720c */ /* 0x000fe20003f66270 */
[----:B------:R-:W-:-:S04]  /*0500*/  IMAD.HI.U32 R11, R11, R20, RZ ;  /* 0x000000140b0b7227 */ /* 0x000fc800078e00ff */
[----:B------:R-:W-:-:S04]  /*0510*/  IMAD.MOV R17, RZ, RZ, -R6 ;  /* 0x000000ffff117224 */ /* 0x000fc800078e0a06 */
[----:B------:R-:W-:-:S05]  /*0520*/  IMAD R17, R11, R17, R20 ;  /* 0x000000110b117224 */ /* 0x000fca00078e0214 */
[----:B------:R-:W-:Y:S02]  /*0530*/  ISETP.GT.U32.AND P0, PT, R8, R17, PT ;  /* 0x000000110800720c */ /* 0x000fe40003f04070 */
[----:B0-----:R-:W-:-:S04]  /*0540*/  IABS R19, R26 ;  /* 0x0000001a00137213 */ /* 0x001fc80000000000 */
[----:B------:R-:W0:Y:S07]  /*0550*/  I2F.RP R16, R19 ;  /* 0x0000001300107306 */ /* 0x000e2e0000209400 */
[----:B------:R-:W-:-:S04]  /*0560*/  @!P0 IADD3 R17, PT, PT, R17, -R6, RZ ;  /* 0x8000000611118210 */ /* 0x000fc80007ffe0ff */
[----:B------:R-:W-:Y:S01]  /*0570*/  ISETP.GT.U32.AND P2, PT, R8, R17, PT ;  /* 0x000000110800720c */ /* 0x000fe20003f44070 */
[----:B------:R-:W-:-:S05]  /*0580*/  IMAD.IADD R8, R17, 0x1, -R6 ;  /* 0x0000000111087824 */ /* 0x000fca00078e0a06 */
[----:B------:R-:W-:Y:S01]  /*0590*/  SEL R21, R8, R17, !P2 ;  /* 0x0000001108157207 */ /* 0x000fe20005000000 */
[----:B0-----:R-:W0:Y:S01]  /*05a0*/  MUFU.RCP R16, R16 ;  /* 0x0000001000107308 */ /* 0x001e220000001000 */
[----:B------:R-:W-:-:S03]  /*05b0*/  ISETP.NE.AND P2, PT, R0, RZ, PT ;  /* 0x000000ff0000720c */ /* 0x000fc60003f45270 */
[----:B------:R-:W-:Y:S02]  /*05c0*/  @!P3 IMAD.MOV R21, RZ, RZ, -R21 ;  /* 0x000000ffff15b224 */ /* 0x000fe400078e0a15 */
[----:B0-----:R-:W-:Y:S01]  /*05d0*/  VIADD R14, R16, 0xffffffe ;  /* 0x0ffffffe100e7836 */ /* 0x001fe20000000000 */
[----:B------:R-:W-:-:S03]  /*05e0*/  LOP3.LUT R16, RZ, R0, RZ, 0x33, !PT ;  /* 0x00000000ff107212 */ /* 0x000fc600078e33ff */
[----:B------:R0:W1:Y:S01]  /*05f0*/  F2I.FTZ.U32.TRUNC.NTZ R15, R14 ;  /* 0x0000000e000f7305 */ /* 0x000062000021f000 */
[----:B------:R-:W-:Y:S02]  /*0600*/  SEL R21, R16, R21, !P2 ;  /* 0x0000001510157207 */ /* 0x000fe40005000000 */
[----:B0-----:R-:W-:Y:S01]  /*0610*/  MOV R14, RZ ;  /* 0x000000ff000e7202 */ /* 0x001fe20000000f00 */
[----:B-1----:R-:W-:-:S04]  /*0620*/  IMAD.MOV R8, RZ, RZ, -R15 ;  /* 0x000000ffff087224 */ /* 0x002fc800078e0a0f */
[----:B------:R-:W-:Y:S01]  /*0630*/  IMAD R23, R8, R19, RZ ;  /* 0x0000001308177224 */ /* 0x000fe200078e02ff */
[----:B------:R-:W-:Y:S02]  /*0640*/  IABS R8, R21 ;  /* 0x0000001500087213 */ /* 0x000fe40000000000 */
[----:B------:R-:W-:Y:S01]  /*0650*/  LOP3.LUT R21, R21, R26, RZ, 0x3c, !PT ;  /* 0x0000001a15157212 */ /* 0x000fe200078e3cff */
[----:B------:R-:W-:-:S04]  /*0660*/  IMAD.HI.U32 R15, R15, R23, R14 ;  /* 0x000000170f0f7227 */ /* 0x000fc800078e000e */
[----:B------:R-:W-:-:S04]  /*0670*/  IMAD.MOV.U32 R14, RZ, RZ, R8 ;  /* 0x000000ffff0e7224 */ /* 0x000fc800078e0008 */
[----:B------:R-:W-:-:S04]  /*0680*/  IMAD.HI.U32 R8, R15, R14, RZ ;  /* 0x0000000e0f087227 */ /* 0x000fc800078e00ff */
[----:B------:R-:W-:Y:S02]  /*0690*/  IMAD.MOV R22, RZ, RZ, -R8 ;  /* 0x000000ffff167224 */ /* 0x000fe400078e0a08 */
[----:B------:R-:W-:-:S04]  /*06a0*/  IMAD.HI.U32 R15, R15, R20, RZ ;  /* 0x000000140f0f7227 */ /* 0x000fc800078e00ff */
[C---:B------:R-:W-:Y:S02]  /*06b0*/  IMAD R14, R19.reuse, R22, R14 ;  /* 0x00000016130e7224 */ /* 0x040fe400078e020e */
[----:B------:R-:W-:Y:S02]  /*06c0*/  IMAD.MOV R15, RZ, RZ, -R15 ;  /* 0x000000ffff0f7224 */ /* 0x000fe400078e0a0f */
[----:B------:R-:W-:Y:S01]  /*06d0*/  IMAD.MOV.U32 R22, RZ, RZ, RZ ;  /* 0x000000ffff167224 */ /* 0x000fe200078e00ff */
[C---:B------:R-:W-:Y:S01]  /*06e0*/  ISETP.GT.U32.AND P4, PT, R19.reuse, R14, PT ;  /* 0x0000000e1300720c */ /* 0x040fe20003f84070 */
[----:B------:R-:W-:Y:S01]  /*06f0*/  IMAD R20, R19, R15, R20 ;  /* 0x0000000f13147224 */ /* 0x000fe200078e0214 */
[----:B------:R-:W-:-:S04]  /*0700*/  LOP3.LUT R15, RZ, R26, RZ, 0x33, !PT ;  /* 0x0000001aff0f7212 */ /* 0x000fc800078e33ff */
[----:B------:R-:W-:-:S07]  /*0710*/  ISETP.GT.U32.AND P5, PT, R19, R20, PT ;  /* 0x000000141300720c */ /* 0x000fce0003fa4070 */
[-C--:B------:R-:W-:Y:S01]  /*0720*/  @!P4 IADD3 R14, PT, PT, R14, -R19.reuse, RZ ;  /* 0x800000130e0ec210 */ /* 0x080fe20007ffe0ff */
[----:B------:R-:W-:Y:S01]  /*0730*/  @!P4 VIADD R8, R8, 0x1 ;  /* 0x000000010808c836 */ /* 0x000fe20000000000 */
[----:B------:R-:W-:Y:S02]  /*0740*/  ISETP.GE.AND P4, PT, R21, RZ, PT ;  /* 0x000000ff1500720c */ /* 0x000fe40003f86270 */
[----:B------:R-:W-:Y:S02]  /*0750*/  ISETP.GE.U32.AND P6, PT, R14, R19, PT ;  /* 0x000000130e00720c */ /* 0x000fe40003fc6070 */
[----:B------:R-:W-:-:S11]  /*0760*/  @!P5 IMAD.IADD R20, R20, 0x1, -R19 ;  /* 0x000000011414d824 */ /* 0x000fd600078e0a13 */
[----:B------:R-:W-:Y:S01]  /*0770*/  @P6 VIADD R8, R8, 0x1 ;  /* 0x0000000108086836 */ /* 0x000fe20000000000 */
[----:B------:R-:W-:-:S04]  /*0780*/  ISETP.NE.AND P6, PT, R26, RZ, PT ;  /* 0x000000ff1a00720c */ /* 0x000fc80003fc5270 */
[----:B------:R-:W-:Y:S02]  /*0790*/  @!P4 IADD3 R8, PT, PT, -R8, RZ, RZ ;  /* 0x000000ff0808c210 */ /* 0x000fe40007ffe1ff */
[----:B------:R-:W-:Y:S02]  /*07a0*/  ISETP.GT.U32.AND P4, PT, R19, R20, PT ;  /* 0x000000141300720c */ /* 0x000fe40003f84070 */
[----:B------:R-:W-:-:S04]  /*07b0*/  SEL R25, R15, R8, !P6 ;  /* 0x000000080f197207 */ /* 0x000fc80007000000 */
[----:B------:R-:W-:-:S05]  /*07c0*/  I2FP.F32.S32 R8, R25 ;  /* 0x0000001900087245 */ /* 0x000fca0000201400 */
[----:B------:R-:W-:Y:S02]  /*07d0*/  @P1 FADD R8, R8, 0.5 ;  /* 0x3f00000008081421 */ /* 0x000fe40000000000 */
[----:B------:R-:W-:Y:S02]  /*07e0*/  @!P4 IMAD.IADD R20, R20, 0x1, -R19 ;  /* 0x000000011414c824 */ /* 0x000fe400078e0a13 */
[----:B------:R-:W-:Y:S02]  /*07f0*/  FMUL R14, R8, UR5 ;  /* 0x00000005080e7c20 */ /* 0x000fe40008400000 */
[----:B------:R-:W-:-:S03]  /*0800*/  @!P3 IMAD.MOV R20, RZ, RZ, -R20 ;  /* 0x000000ffff14b224 */ /* 0x000fc600078e0a14 */
[----:B------:R-:W-:Y:S02]  /*0810*/  FSETP.NAN.AND P1, PT, |R14|, |R14|, PT ;  /* 0x4000000e0e00720b */ /* 0x000fe40003f28200 */
[----:B------:R-:W-:-:S11]  /*0820*/  SEL R20, R15, R20, !P6 ;  /* 0x000000140f147207 */ /* 0x000fd60007000000 */
[----:B------:R-:W-:Y:S05]  /*0830*/  @P1 BRA `(.L_x_4) ;  /* 0x00000000006c1947 */ /* 0x000fea0003800000 */
[----:B------:R-:W-:Y:S02]  /*0840*/  FSETP.GE.AND P1, PT, R14, 9.22337203685477580800e+18, PT ;  /* 0x5f0000000e00780b */ /* 0x000fe40003f26000 */
[----:B------:R-:W-:-:S11]  /*0850*/  MOV R22, 0xffffffff ;  /* 0xffffffff00167802 */ /* 0x000fd60000000f00 */
[----:B------:R-:W-:Y:S05]  /*0860*/  @P1 BRA `(.L_x_4) ;  /* 0x0000000000601947 */ /* 0x000fea0003800000 */
[----:B------:R-:W-:Y:S01]  /*0870*/  FSETP.GTU.AND P1, PT, R14, -9.22337203685477580800e+18, PT ;  /* 0xdf0000000e00780b */ /* 0x000fe20003f2c000 */
[----:B------:R-:W-:-:S12]  /*0880*/  IMAD.MOV.U32 R22, RZ, RZ, RZ ;  /* 0x000000ffff167224 */ /* 0x000fd800078e00ff */
[----:B------:R-:W-:Y:S05]  /*0890*/  @!P1 BRA `(.L_x_4) ;  /* 0x0000000000549947 */ /* 0x000fea0003800000 */
[----:B------:R-:W-:Y:S01]  /*08a0*/  SHF.R.U32.HI R8, RZ, 0x17, R14 ;  /* 0x00000017ff087819 */ /* 0x000fe2000001160e */
[----:B------:R-:W-:Y:S01]  /*08b0*/  BSSY.RECONVERGENT B1, `(.L_x_5) ;  /* 0x0000011000017945 */ /* 0x000fe20003800200 */
[----:B------:R-:W-:Y:S01]  /*08c0*/  ISETP.GE.AND P3, PT, R14, RZ, PT ;  /* 0x000000ff0e00720c */ /* 0x000fe20003f66270 */
[----:B------:R-:W-:Y:S01]  /*08d0*/  IMAD.MOV.U32 R15, RZ, RZ, RZ ;  /* 0x000000ffff0f7224 */ /* 0x000fe200078e00ff */
[----:B------:R-:W-:Y:S01]  /*08e0*/  LOP3.LUT R19, R8, 0xff, RZ, 0xc0, !PT ;  /* 0x000000ff08137812 */ /* 0x000fe200078ec0ff */
[----:B------:R-:W-:-:S03]  /*08f0*/  IMAD.MOV.U32 R22, RZ, RZ, RZ ;  /* 0x000000ffff167224 */ /* 0x000fc600078e00ff */
[----:B------:R-:W-:-:S13]  /*0900*/  ISETP.GE.U32.AND P1, PT, R19, 0x7e, PT ;  /* 0x0000007e1300780c */ /* 0x000fda0003f26070 */
[----:B------:R-:W-:Y:S05]  /*0910*/  @!P1 BRA `(.L_x_6) ;  /* 0x0000000000289947 */ /* 0x000fea0003800000 */
[----:B------:R-:W-:Y:S01]  /*0920*/  ISETP.NE.AND P1, PT, R19, 0xbd, PT ;  /* 0x000000bd1300780c */ /* 0x000fe20003f25270 */
[----:B------:R-:W-:Y:S01]  /*0930*/  IMAD.MOV.U32 R15, RZ, RZ, RZ ;  /* 0x000000ffff0f7224 */ /* 0x000fe200078e00ff */
[----:B------:R-:W-:-:S04]  /*0940*/  SHF.L.U32 R8, R14, 0x7, RZ ;  /* 0x000000070e087819 */ /* 0x000fc800000006ff */
[----:B------:R-:W-:-:S04]  /*0950*/  LOP3.LUT R14, R8, 0x3fffff80, RZ, 0xc0, !PT ;  /* 0x3fffff80080e7812 */ /* 0x000fc800078ec0ff */
[----:B------:R-:W-:-:S03]  /*0960*/  LOP3.LUT R21, R14, 0x40000000, RZ, 0xfc, !PT ;  /* 0x400000000e157812 */ /* 0x000fc600078efcff */
[C---:B------:R-:W-:Y:S01]  /*0970*/  @P1 VIADD R8, R19.reuse, 0xffffff83 ;  /* 0xffffff8313081836 */ /* 0x040fe20000000000 */
[----:B------:R-:W-:-:S04]  /*0980*/  @P1 IADD3 R14, PT, PT, -R19, 0xbd, RZ ;  /* 0x000000bd130e1810 */ /* 0x000fc80007ffe1ff */
[--C-:B------:R-:W-:Y:S02]  /*0990*/  @P1 SHF.L.U64.HI R8, RZ, R8, R21.reuse ;  /* 0x00000008ff081219 */ /* 0x100fe40000010215 */
[----:B------:R-:W-:Y:S02]  /*09a0*/  @P1 SHF.R.U64 R15, RZ, R14, R21 ;  /* 0x0000000eff0f1219 */ /* 0x000fe40000001215 */
[----:B------:R-:W-:-:S07]  /*09b0*/  @P1 SHF.R.U32.HI R22, RZ, 0x1f, R8 ;  /* 0x0000001fff161819 */ /* 0x000fce0000011608 */
.L_x_6:
[----:B------:R-:W-:Y:S05]  /*09c0*/  BSYNC.RECONVERGENT B1 ;  /* 0x0000000000017941 */ /* 0x000fea0003800200 */
.L_x_5:
[----:B------:R-:W-:-:S05]  /*09d0*/  IMAD.IADD R22, R15, 0x1, R22 ;  /* 0x000000010f167824 */ /* 0x000fca00078e0216 */
[----:B------:R-:W-:-:S07]  /*09e0*/  @!P3 IADD3 R22, PT, PT, -R22, RZ, RZ ;  /* 0x000000ff1616b210 */ /* 0x000fce0007ffe1ff */
.L_x_4:
[----:B------:R-:W-:Y:S05]  /*09f0*/  BSYNC.RECONVERGENT B0 ;  /* 0x0000000000007941 */ /* 0x000fea0003800200 */
.L_x_3:
[----:B------:R-:W0:Y:S01]  /*0a00*/  LDCU.S8 UR4, c[0x0][0x3b1] ;  /* 0x00007620ff0477ac */ /* 0x000e220008000200 */
[----:B------:R-:W-:Y:S01]  /*0a10*/  I2FP.F32.S32 R8, R20 ;  /* 0x0000001400087245 */ /* 0x000fe20000201400 */
[----:B------:R-:W-:Y:S01]  /*0a20*/  BSSY.RECONVERGENT B0, `(.L_x_7) ;  /* 0x0000023000007945 */ /* 0x000fe20003800200 */
[----:B------:R-:W-:Y:S01]  /*0a30*/  IMAD.MOV.U32 R24, RZ, RZ, RZ ;  /* 0x000000ffff187224 */ /* 0x000fe200078e00ff */
[----:B0-----:R-:W-:-:S06]  /*0a40*/  UISETP.NE.AND UP0, UPT, UR4, URZ, UPT ;  /* 0x000000ff0400728c */ /* 0x001fcc000bf05270 */
[----:B------:R-:W-:-:S13]  /*0a50*/  PLOP3.LUT P1, PT, PT, PT, UP0, 0x80, 0x8 ;  /* 0x000000000008781c */ /* 0x000fda0003f2f008 */
[----:B------:R-:W-:-:S04]  /*0a60*/  @P1 FADD R8, R8, 0.5 ;  /* 0x3f00000008081421 */ /* 0x000fc80000000000 */
[----:B------:R-:W-:-:S05]  /*0a70*/  FMUL R14, R8, UR8 ;  /* 0x00000008080e7c20 */ /* 0x000fca0008400000 */
[----:B------:R-:W-:-:S13]  /*0a80*/  FSETP.NAN.AND P3, PT, |R14|, |R14|, PT ;  /* 0x4000000e0e00720b */ /* 0x000fda0003f68200 */
[----:B------:R-:W-:Y:S05]  /*0a90*/  @P3 BRA `(.L_x_8) ;  /* 0x00000000006c3947 */ /* 0x000fea0003800000 */
[----:B------:R-:W-:Y:S01]  /*0aa0*/  FSETP.GE.AND P3, PT, R14, 9.22337203685477580800e+18, PT ;  /* 0x5f0000000e00780b */ /* 0x000fe20003f66000 */
[----:B------:R-:W-:-:S12]  /*0ab0*/  IMAD.MOV.U32 R24, RZ, RZ, -0x1 ;  /* 0xffffffffff187424 */ /* 0x000fd800078e00ff */
[----:B------:R-:W-:Y:S05]  /*0ac0*/  @P3 BRA `(.L_x_8) ;  /* 0x0000000000603947 */ /* 0x000fea0003800000 */
[----:B------:R-:W-:Y:S01]  /*0ad0*/  FSETP.GTU.AND P3, PT, R14, -9.22337203685477580800e+18, PT ;  /* 0xdf0000000e00780b */ /* 0x000fe20003f6c000 */
[----:B------:R-:W-:-:S12]  /*0ae0*/  IMAD.MOV.U32 R24, RZ, RZ, RZ ;  /* 0x000000ffff187224 */ /* 0x000fd800078e00ff */
[----:B------:R-:W-:Y:S05]  /*0af0*/  @!P3 BRA `(.L_x_8) ;  /* 0x000000000054b947 */ /* 0x000fea0003800000 */
[----:B------:R-:W-:Y:S01]  /*0b00*/  SHF.R.U32.HI R8, RZ, 0x17, R14 ;  /* 0x00000017ff087819 */ /* 0x000fe2000001160e */
[----:B------:R-:W-:Y:S01]  /*0b10*/  BSSY.RECONVERGENT B1, `(.L_x_9) ;  /* 0x0000011000017945 */ /* 0x000fe20003800200 */
[----:B------:R-:W-:Y:S01]  /*0b20*/  HFMA2 R15, -RZ, RZ, 0, 0 ;  /* 0x00000000ff0f7431 */ /* 0x000fe200000001ff */
[----:B------:R-:W-:Y:S01]  /*0b30*/  ISETP.GE.AND P4, PT, R14, RZ, PT ;  /* 0x000000ff0e00720c */ /* 0x000fe20003f86270 */
[----:B------:R-:W-:Y:S01]  /*0b40*/  IMAD.MOV.U32 R24, RZ, RZ, RZ ;  /* 0x000000ffff187224 */ /* 0x000fe200078e00ff */
[----:B------:R-:W-:-:S04]  /*0b50*/  LOP3.LUT R19, R8, 0xff, RZ, 0xc0, !PT ;  /* 0x000000ff08137812 */ /* 0x000fc800078ec0ff */
[----:B------:R-:W-:-:S13]  /*0b60*/  ISETP.GE.U32.AND P3, PT, R19, 0x7e, PT ;  /* 0x0000007e1300780c */ /* 0x000fda0003f66070 */
[----:B------:R-:W-:Y:S05]  /*0b70*/  @!P3 BRA `(.L_x_10) ;  /* 0x000000000028b947 */ /* 0x000fea0003800000 */
[----:B------:R-:W-:Y:S01]  /*0b80*/  ISETP.NE.AND P3, PT, R19, 0xbd, PT ;  /* 0x000000bd1300780c */ /* 0x000fe20003f65270 */
[----:B------:R-:W-:Y:S01]  /*0b90*/  IMAD.SHL.U32 R8, R14, 0x80, RZ ;  /* 0x000000800e087824 */ /* 0x000fe200078e00ff */
[----:B------:R-:W-:-:S04]  /*0ba0*/  MOV R15, RZ ;  /* 0x000000ff000f7202 */ /* 0x000fc80000000f00 */
[----:B------:R-:W-:-:S04]  /*0bb0*/  LOP3.LUT R14, R8, 0x3fffff80, RZ, 0xc0, !PT ;  /* 0x3fffff80080e7812 */ /* 0x000fc800078ec0ff */
[----:B------:R-:W-:-:S03]  /*0bc0*/  LOP3.LUT R21, R14, 0x40000000, RZ, 0xfc, !PT ;  /* 0x400000000e157812 */ /* 0x000fc600078efcff */
[C---:B------:R-:W-:Y:S01]  /*0bd0*/  @P3 VIADD R8, R19.reuse, 0xffffff83 ;  /* 0xffffff8313083836 */ /* 0x040fe20000000000 */
[----:B------:R-:W-:-:S04]  /*0be0*/  @P3 IADD3 R14, PT, PT, -R19, 0xbd, RZ ;  /* 0x000000bd130e3810 */ /* 0x000fc80007ffe1ff */
[--C-:B------:R-:W-:Y:S02]  /*0bf0*/  @P3 SHF.L.U64.HI R8, RZ, R8, R21.reuse ;  /* 0x00000008ff083219 */ /* 0x100fe40000010215 */
[----:B------:R-:W-:Y:S02]  /*0c00*/  @P3 SHF.R.U64 R15, RZ, R14, R21 ;  /* 0x0000000eff0f3219 */ /* 0x000fe40000001215 */
[----:B------:R-:W-:-:S07]  /*0c10*/  @P3 SHF.R.U32.HI R24, RZ, 0x1f, R8 ;  /* 0x0000001fff183819 */ /* 0x000fce0000011608 */
.L_x_10:
[----:B------:R-:W-:Y:S05]  /*0c20*/  BSYNC.RECONVERGENT B1 ;  /* 0x0000000000017941 */ /* 0x000fea0003800200 */
.L_x_9:
[----:B------:R-:W-:-:S04]  /*0c30*/  IMAD.IADD R24, R15, 0x1, R24 ;  /* 0x000000010f187824 */ /* 0x000fc800078e0218 */
[----:B------:R-:W-:-:S07]  /*0c40*/  @!P4 IMAD.MOV R24, RZ, RZ, -R24 ;  /* 0x000000ffff18c224 */ /* 0x000fce00078e0a18 */
.L_x_8:
[----:B------:R-:W-:Y:S05]  /*0c50*/  BSYNC.RECONVERGENT B0 ;  /* 0x0000000000007941 */ /* 0x000fea0003800200 */
.L_x_7:
[----:B------:R-:W-:Y:S01]  /*0c60*/  IMAD.MOV.U32 R8, RZ, RZ, R6 ;  /* 0x000000ffff087224 */ /* 0x000fe200078e0006 */
[----:B------:R-:W-:Y:S02]  /*0c70*/  LOP3.LUT R14, R18, R0, RZ, 0x3c, !PT ;  /* 0x00000000120e7212 */ /* 0x000fe400078e3cff */
[----:B------:R-:W-:Y:S02]  /*0c80*/  @!P0 IADD3 R11, PT, PT, R11, 0x1, RZ ;  /* 0x000000010b0b8810 */ /* 0x000fe40007ffe0ff */
[----:B------:R-:W-:Y:S02]  /*0c90*/  ISETP.GE.U32.AND P3, PT, R17, R8, PT ;  /* 0x000000081100720c */ /* 0x000fe40003f66070 */
[----:B------:R-:W-:Y:S02]  /*0ca0*/  ISETP.GE.AND P4, PT, R14, RZ, PT ;  /* 0x000000ff0e00720c */ /* 0x000fe40003f86270 */
[----:B------:R-:W0:Y:S01]  /*0cb0*/  LDC.64 R14, c[0x0][0x398] ;  /* 0x0000e600ff0e7b82 */ /* 0x000e220000000a00 */
[----:B------:R-:W-:-:S02]  /*0cc0*/  VIMNMX R22, PT, PT, R5, R22, PT ;  /* 0x0000001605167248 */ /* 0x000fc40003fe0100 */
[----:B------:R-:W-:-:S06]  /*0cd0*/  VIMNMX R24, PT, PT, R3, R24, PT ;  /* 0x0000001803187248 */ /* 0x000fcc0003fe0100 */
[----:B------:R-:W-:-:S04]  /*0ce0*/  @P3 VIADD R11, R11, 0x1 ;  /* 0x000000010b0b3836 */ /* 0x000fc80000000000 */
[----:B------:R-:W-:-:S05]  /*0cf0*/  @!P4 IMAD.MOV R11, RZ, RZ, -R11 ;  /* 0x000000ffff0bc224 */ /* 0x000fca00078e0a0b */
[----:B------:R-:W-:-:S05]  /*0d00*/  SEL R19, R16, R11, !P2 ;  /* 0x0000000b10137207 */ /* 0x000fca0005000000 */
[----:B------:R-:W-:-:S04]  /*0d10*/  IMAD.SHL.U32 R19, R19, 0x8, RZ ;  /* 0x0000000813137824 */ /* 0x000fc800078e00ff */
[----:B------:R-:W-:-:S04]  /*0d20*/  IMAD R11, R19, R4, RZ ;  /* 0x00000004130b7224 */ /* 0x000fc800078e02ff */
[----:B------:R-:W-:-:S05]  /*0d30*/  IMAD R11, R22, UR9, R11 ;  /* 0x00000009160b7c24 */ /* 0x000fca000f8e020b */
[----:B------:R-:W-:-:S05]  /*0d40*/  IADD3 R11, PT, PT, R24, R11, RZ ;  /* 0x0000000b180b7210 */ /* 0x000fca0007ffe0ff */
[----:B0-----:R-:W-:-:S05]  /*0d50*/  IMAD.WIDE R14, R11, 0x4, R14 ;  /* 0x000000040b0e7825 */ /* 0x001fca00078e020e */
[----:B------:R0:W2:Y:S01]  /*0d60*/  LDG.E.CONSTANT R24, desc[UR6][R14.64] ;  /* 0x000000060e187981 */ /* 0x0000a2000c1e9900 */
[----:B------:R-:W-:-:S04]  /*0d70*/  IMAD.WIDE R22, R4, 0x4, R14 ;  /* 0x0000000404167825 */ /* 0x000fc800078e020e */
[C---:B------:R-:W-:Y:S02]  /*0d80*/  IMAD.WIDE R16, R4.reuse, 0x4, R22 ;  /* 0x0000000404107825 */ /* 0x040fe400078e0216 */
[----:B------:R-:W3:Y:S02]  /*0d90*/  LDG.E.CONSTANT R22, desc[UR6][R22.64] ;  /* 0x0000000616167981 */ /* 0x000ee4000c1e9900 */
[C---:B0-----:R-:W-:Y:S02]  /*0da0*/  IMAD.WIDE R14, R4.reuse, 0x4, R16 ;  /* 0x00000004040e7825 */ /* 0x041fe400078e0210 */
[----:B------:R0:W4:Y:S04]  /*0db0*/  LDG.E.CONSTANT R21, desc[UR6][R16.64] ;  /* 0x0000000610157981 */ /* 0x000128000c1e9900 */
[----:B------:R1:W5:Y:S01]  /*0dc0*/  LDG.E.CONSTANT R23, desc[UR6][R14.64] ;  /* 0x000000060e177981 */ /* 0x000362000c1e9900 */
[----:B0-----:R-:W-:-:S05]  /*0dd0*/  IMAD.WIDE R16, R4, 0x4, R14 ;  /* 0x0000000404107825 */ /* 0x001fca00078e020e */
[----:B------:R0:W5:Y:S01]  /*0de0*/  LDG.E.CONSTANT R11, desc[UR6][R16.64] ;  /* 0x00000006100b7981 */ /* 0x000162000c1e9900 */
[----:B-1----:R-:W-:-:S04]  /*0df0*/  IMAD.WIDE R14, R4, 0x4, R16 ;  /* 0x00000004040e7825 */ /* 0x002fc800078e0210 */
[C---:B0-----:R-:W-:Y:S02]  /*0e00*/  IMAD.WIDE R16, R4.reuse, 0x4, R14 ;  /* 0x0000000404107825 */ /* 0x041fe400078e020e */
[----:B------:R-:W5:Y:S04]  /*0e10*/  LDG.E.CONSTANT R15, desc[UR6][R14.64] ;  /* 0x000000060e0f7981 */ /* 0x000f68000c1e9900 */
[----:B------:R0:W5:Y:S02]  /*0e20*/  LDG.E.CONSTANT R14, desc[UR6][R16.64] ;  /* 0x00000006100e7981 */ /* 0x000164000c1e9900 */
[----:B0-----:R-:W-:-:S05]  /*0e30*/  IMAD.WIDE R16, R4, 0x4, R16 ;  /* 0x0000000404107825 */ /* 0x001fca00078e0210 */
[----:B------:R0:W5:Y:S02]  /*0e40*/  LDG.E.CONSTANT R27, desc[UR6][R16.64] ;  /* 0x00000006101b7981 */ /* 0x000164000c1e9900 */
[----:B0-----:R-:W0:Y:S01]  /*0e50*/  LDC.64 R16, c[0x0][0x380] ;  /* 0x0000e000ff107b82 */ /* 0x001e220000000a00 */
[----:B------:R-:W-:-:S04]  /*0e60*/  IMAD R19, R0, R19, RZ ;  /* 0x0000001300137224 */ /* 0x000fc800078e02ff */
[----:B------:R-:W-:-:S04]  /*0e70*/  IMAD R19, R25, R26, R19 ;  /* 0x0000001a19137224 */ /* 0x000fc800078e0213 */
[----:B------:R-:W-:Y:S02]  /*0e80*/  IMAD.IADD R29, R20, 0x1, R19 ;  /* 0x00000001141d7824 */ /* 0x000fe400078e0213 */
[----:B------:R-:W1:Y:S02]  /*0e90*/  I2F.U32.RP R19, R8 ;  /* 0x0000000800137306 */ /* 0x000e640000209000 */
[----:B0-----:R-:W-:-:S03]  /*0ea0*/  IMAD.WIDE R28, R29, 0x4, R16 ;  /* 0x000000041d1c7825 */ /* 0x001fc600078e0210 */
[----:B------:R-:W-:-:S05]  /*0eb0*/  IADD3 R16, P0, PT, R28, R9, RZ ;  /* 0x000000091c107210 */ /* 0x000fca0007f1e0ff */
[----:B------:R-:W-:Y:S01]  /*0ec0*/  IMAD.X R17, R29, 0x1, R10, P0 ;  /* 0x000000011d117824 */ /* 0x000fe200000e060a */
[----:B-1----:R-:W0:Y:S01]  /*0ed0*/  MUFU.RCP R19, R19 ;  /* 0x0000001300137308 */ /* 0x002e220000001000 */
[----:B------:R-:W-:Y:S02]  /*0ee0*/  IMAD.IADD R18, R7, 0x1, R18 ;  /* 0x0000000107127824 */ /* 0x000fe400078e0212 */
[----:B0-----:R-:W-:-:S03]  /*0ef0*/  VIADD R26, R19, 0xffffffe ;  /* 0x0ffffffe131a7836 */ /* 0x001fc60000000000 */
[----:B------:R-:W-:Y:S01]  /*0f00*/  SHF.R.S32.HI R19, RZ, 0x1f, R18 ;  /* 0x0000001fff137819 */ /* 0x000fe20000011412 */
[----:B--2---:R0:W-:Y:S02]  /*0f10*/  STG.E desc[UR6][R28.64], R24 ;  /* 0x000000181c007986 */ /* 0x0041e4000c101906 */
[----:B0-----:R-:W-:-:S05]  /*0f20*/  IADD3 R24, P0, PT, R16, R9, RZ ;  /* 0x0000000910187210 */ /* 0x001fca0007f1e0ff */
[----:B------:R-:W-:Y:S01]  /*0f30*/  IMAD.X R25, R17, 0x1, R10, P0 ;  /* 0x0000000111197824 */ /* 0x000fe200000e060a */
[-C--:B------:R-:W-:Y:S01]  /*0f40*/  IADD3 R28, P0, PT, R24, R9.reuse, RZ ;  /* 0x00000009181c7210 */ /* 0x080fe20007f1e0ff */
[----:B---3--:R0:W-:Y:S03]  /*0f50*/  STG.E desc[UR6][R16.64], R22 ;  /* 0x0000001610007986 */ /* 0x0081e6000c101906 */
[----:B------:R-:W-:Y:S02]  /*0f60*/  IADD3.X R29, PT, PT, R25, R10, RZ, P0, !PT ;  /* 0x0000000a191d7210 */ /* 0x000fe400007fe4ff */
[----:B0-----:R-:W-:-:S05]  /*0f70*/  IADD3 R16, P0, PT, R28, R9, RZ ;  /* 0x000000091c107210 */ /* 0x001fca0007f1e0ff */
[--C-:B------:R-:W-:Y:S01]  /*0f80*/  IMAD.X R17, R29, 0x1, R10.reuse, P0 ;  /* 0x000000011d117824 */ /* 0x100fe200000e060a */
[-C--:B------:R-:W-:Y:S01]  /*0f90*/  IADD3 R20, P0, PT, R16, R9.reuse, RZ ;  /* 0x0000000910147210 */ /* 0x080fe20007f1e0ff */
[----:B----4-:R0:W-:Y:S04]  /*0fa0*/  STG.E desc[UR6][R24.64], R21 ;  /* 0x0000001518007986 */ /* 0x0101e8000c101906 */
[----:B-----5:R1:W-:Y:S01]  /*0fb0*/  STG.E desc[UR6][R28.64], R23 ;  /* 0x000000171c007986 */ /* 0x0203e2000c101906 */
[----:B0-----:R-:W-:Y:S01]  /*0fc0*/  IMAD.X R21, R17, 0x1, R10, P0 ;  /* 0x0000000111157824 */ /* 0x001fe200000e060a */
[----:B-1----:R-:W-:-:S04]  /*0fd0*/  IADD3 R28, P0, PT, R20, R9, RZ ;  /* 0x00000009141c7210 */ /* 0x002fc80007f1e0ff */
[----:B------:R-:W-:Y:S02]  /*0fe0*/  IADD3.X R29, PT, PT, R21, R10, RZ, P0, !PT ;  /* 0x0000000a151d7210 */ /* 0x000fe400007fe4ff */
[----:B------:R-:W-:Y:S01]  /*0ff0*/  IADD3 R24, P0, PT, R28, R9, RZ ;  /* 0x000000091c187210 */ /* 0x000fe20007f1e0ff */
[----:B------:R-:W0:Y:S01]  /*1000*/  F2I.FTZ.U32.TRUNC.NTZ R23, R26 ;  /* 0x0000001a00177305 */ /* 0x000e22000021f000 */
[----:B------:R1:W-:Y:S03]  /*1010*/  STG.E desc[UR6][R16.64], R11 ;  /* 0x0000000b10007986 */ /* 0x0003e6000c101906 */
[----:B------:R-:W-:Y:S01]  /*1020*/  IMAD.X R25, R29, 0x1, R10, P0 ;  /* 0x000000011d197824 */ /* 0x000fe200000e060a */
[----:B------:R2:W-:Y:S01]  /*1030*/  STG.E desc[UR6][R20.64], R15 ;  /* 0x0000000f14007986 */ /* 0x0005e2000c101906 */
[----:B------:R-:W-:-:S03]  /*1040*/  ISETP.GT.U32.AND P0, PT, R12, R18, PT ;  /* 0x000000120c00720c */ /* 0x000fc60003f04070 */
[----:B------:R2:W-:Y:S04]  /*1050*/  STG.E desc[UR6][R28.64], R14 ;  /* 0x0000000e1c007986 */ /* 0x0005e8000c101906 */
[----:B------:R2:W-:Y:S01]  /*1060*/  STG.E desc[UR6][R24.64], R27 ;  /* 0x0000001b18007986 */ /* 0x0005e2000c101906 */
[----:B------:R-:W-:Y:S01]  /*1070*/  ISETP.GT.U32.AND.EX P0, PT, R2, R19, PT, P0 ;  /* 0x000000130200720c */ /* 0x000fe20003f04100 */
[----:B0-----:R-:W-:-:S04]  /*1080*/  IMAD.MOV R22, RZ, RZ, -R23 ;  /* 0x000000ffff167224 */ /* 0x001fc800078e0a17 */
[----:B-1----:R-:W-:Y:S01]  /*1090*/  IMAD R11, R22, R6, RZ ;  /* 0x00000006160b7224 */ /* 0x002fe200078e02ff */
[----:B------:R-:W-:-:S05]  /*10a0*/  MOV R22, RZ ;  /* 0x000000ff00167202 */ /* 0x000fca0000000f00 */
[----:B------:R-:W-:Y:S02]  /*10b0*/  IMAD.HI.U32 R11, R23, R11, R22 ;  /* 0x0000000b170b7227 */ /* 0x000fe400078e0016 */
[----:B--2---:R-:W-:Y:S05]  /*10c0*/  @P0 BRA `(.L_x_11) ;  /* 0xfffffff000f80947 */ /* 0x004fea000383ffff */
[----:B------:R-:W-:Y:S05]  /*10d0*/  EXIT ;  /* 0x000000000000794d */ /* 0x000fea0003800000 */
.L_x_2:
[----:B------:R-:W-:Y:S01]  /*10e0*/  IABS R8, R0 ;  /* 0x0000000000087213 */ /* 0x000fe20000000000 */
[----:B------:R-:W0:Y:S01]  /*10f0*/  LDC R9, c[0x0][0x394] ;  /* 0x0000e500ff097b82 */ /* 0x000e220000000800 */
[----:B------:R-:W1:Y:S01]  /*1100*/  LDCU.S8 UR4, c[0x0][0x3b1] ;  /* 0x00007620ff0477ac */ /* 0x000e620008000200 */
[----:B------:R-:W-:Y:S01]  /*1110*/  SHF.L.U64.HI R22, R0, 0x2, R15 ;  /* 0x0000000200167819 */ /* 0x000fe2000001020f */
[----:B------:R-:W2:Y:S01]  /*1120*/  I2F.U32.RP R6, R8 ;  /* 0x0000000800067306 */ /* 0x000ea20000209000 */
[----:B------:R-:W3:Y:S04]  /*1130*/  LDCU UR5, c[0x0][0x3a4] ;  /* 0x00007480ff0577ac */ /* 0x000ee80008000800 */
[----:B------:R-:W4:Y:S01]  /*1140*/  LDC.64 R10, c[0x0][0x398] ;  /* 0x0000e600ff0a7b82 */ /* 0x000f220000000a00 */
[----:B------:R-:W0:Y:S02]  /*1150*/  LDCU.64 UR8, c[0x0][0x3a8] ;  /* 0x00007500ff0877ac */ /* 0x000e240008000a00 */
[----:B--2---:R-:W2:Y:S01]  /*1160*/  MUFU.RCP R6, R6 ;  /* 0x0000000600067308 */ /* 0x004ea20000001000 */
[----:B-1----:R-:W-:Y:S01]  /*1170*/  ISETP.NE.AND P1, PT, RZ, UR4, PT ;  /* 0x00000004ff007c0c */ /* 0x002fe2000bf25270 */
[----:B--2---:R-:W-:-:S02]  /*1180*/  VIADD R16, R6, 0xffffffe ;  /* 0x0ffffffe06107836 */ /* 0x004fc40000000000 */
[----:B------:R-:W-:-:S04]  /*1190*/  IMAD.SHL.U32 R6, R0, 0x4, RZ ;  /* 0x0000000400067824 */ /* 0x000fc800078e00ff */
[----:B------:R1:W2:Y:S02]  /*11a0*/  F2I.FTZ.U32.TRUNC.NTZ R17, R16 ;  /* 0x0000001000117305 */ /* 0x0002a4000021f000 */
[----:B-1----:R-:W-:Y:S02]  /*11b0*/  HFMA2 R16, -RZ, RZ, 0, 0 ;  /* 0x00000000ff107431 */ /* 0x002fe400000001ff */
[----:B--2---:R-:W-:-:S04]  /*11c0*/  IMAD.MOV R19, RZ, RZ, -R17 ;  /* 0x000000ffff137224 */ /* 0x004fc800078e0a11 */
[----:B------:R-:W-:-:S04]  /*11d0*/  IMAD R19, R19, R8, RZ ;  /* 0x0000000813137224 */ /* 0x000fc800078e02ff */
[----:B0--34-:R-:W-:-:S07]  /*11e0*/  IMAD.HI.U32 R19, R17, R19, R16 ;  /* 0x0000001311137227 */ /* 0x019fce00078e0010 */
.L_x_12:
[----:B0-----:R-:W-:Y:S02]  /*11f0*/  IABS R14, R0 ;  /* 0x00000000000e7213 */ /* 0x001fe40000000000 */
[----:B------:R-:W-:Y:S02]  /*1200*/  IABS R20, R18 ;  /* 0x0000001200147213 */ /* 0x000fe40000000000 */
[----:B------:R-:W-:Y:S01]  /*1210*/  IABS R16, R9 ;  /* 0x0000000900107213 */ /* 0x000fe20000000000 */
[----:B------:R-:W-:Y:S02]  /*1220*/  IMAD.MOV R15, RZ, RZ, -R14 ;  /* 0x000000ffff0f7224 */ /* 0x000fe400078e0a0e */
[----:B------:R-:W-:Y:S01]  /*1230*/  IMAD.HI.U32 R17, R19, R20, RZ ;  /* 0x0000001413117227 */ /* 0x000fe200078e00ff */
[----:B------:R-:W0:Y:S03]  /*1240*/  I2F.RP R21, R16 ;  /* 0x0000001000157306 */ /* 0x000e260000209400 */
[----:B------:R-:W-:-:S05]  /*1250*/  IMAD R15, R17, R15, R20 ;  /* 0x0000000f110f7224 */ /* 0x000fca00078e0214 */
[----:B------:R-:W-:Y:S01]  /*1260*/  ISETP.GT.U32.AND P2, PT, R8, R15, PT ;  /* 0x0000000f0800720c */ /* 0x000fe20003f44070 */
[----:B0-----:R-:W0:-:S12]  /*1270*/  MUFU.RCP R21, R21 ;  /* 0x0000001500157308 */ /* 0x001e180000001000 */
[----:B------:R-:W-:Y:S01]  /*1280*/  @!P2 IADD3 R15, PT, PT, R15, -R14, RZ ;  /* 0x8000000e0f0fa210 */ /* 0x000fe20007ffe0ff */
[----:B------:R-:W-:Y:S01]  /*1290*/  @!P2 VIADD R17, R17, 0x1 ;  /* 0x000000011111a836 */ /* 0x000fe20000000000 */
[----:B------:R-:W-:Y:S02]  /*12a0*/  LOP3.LUT R14, R18, R0, RZ, 0x3c, !PT ;  /* 0x00000000120e7212 */ /* 0x000fe400078e3cff */
[----:B------:R-:W-:Y:S02]  /*12b0*/  ISETP.GE.U32.AND P0, PT, R15, R8, PT ;  /* 0x000000080f00720c */ /* 0x000fe40003f06070 */
[----:B------:R-:W-:Y:S02]  /*12c0*/  ISETP.GE.AND P3, PT, R14, RZ, PT ;  /* 0x000000ff0e00720c */ /* 0x000fe40003f66270 */
[----:B------:R-:W-:Y:S01]  /*12d0*/  ISETP.NE.AND P2, PT, R0, RZ, PT ;  /* 0x000000ff0000720c */ /* 0x000fe20003f45270 */
[----:B0-----:R-:W-:-:S04]  /*12e0*/  VIADD R14, R21, 0xffffffe ;  /* 0x0ffffffe150e7836 */ /* 0x001fc80000000000 */
[----:B------:R0:W1:Y:S04]  /*12f0*/  F2I.FTZ.U32.TRUNC.NTZ R15, R14 ;  /* 0x0000000e000f7305 */ /* 0x000068000021f000 */
[----:B------:R-:W-:-:S05]  /*1300*/  @P0 IADD3 R17, PT, PT, R17, 0x1, RZ ;  /* 0x0000000111110810 */ /* 0x000fca0007ffe0ff */
[----:B------:R-:W-:Y:S01]  /*1310*/  @!P3 IMAD.MOV R17, RZ, RZ, -R17 ;  /* 0x000000ffff11b224 */ /* 0x000fe200078e0a11 */
[----:B------:R-:W-:Y:S01]  /*1320*/  @!P2 LOP3.LUT R17, RZ, R0, RZ, 0x33, !PT ;  /* 0x00000000ff11a212 */ /* 0x000fe200078e33ff */
[----:B0-----:R-:W-:-:S03]  /*1330*/  IMAD.MOV.U32 R14, RZ, RZ, RZ ;  /* 0x000000ffff0e7224 */ /* 0x001fc600078e00ff */
[----:B------:R-:W-:Y:S01]  /*1340*/  IADD3 R21, PT, PT, -R17, RZ, RZ ;  /* 0x000000ff11157210 */ /* 0x000fe20007ffe1ff */
[----:B-1----:R-:W-:-:S04]  /*1350*/  IMAD.MOV R23, RZ, RZ, -R15 ;  /* 0x000000ffff177224 */ /* 0x002fc800078e0a0f */
[----:B------:R-:W-:Y:S02]  /*1360*/  IMAD R24, R0, R21, R18 ;  /* 0x0000001500187224 */ /* 0x000fe400078e0212 */
[----:B------:R-:W-:-:S03]  /*1370*/  IMAD R21, R23, R16, RZ ;  /* 0x0000001017157224 */ /* 0x000fc600078e02ff */
[----:B------:R-:W-:Y:S01]  /*1380*/  IABS R23, R24 ;  /* 0x0000001800177213 */ /* 0x000fe20000000000 */
[----:B------:R-:W-:Y:S01]  /*1390*/  IMAD.HI.U32 R15, R15, R21, R14 ;  /* 0x000000150f0f7227 */ /* 0x000fe200078e000e */
[----:B------:R-:W-:-:S03]  /*13a0*/  LOP3.LUT R24, R24, R9, RZ, 0x3c, !PT ;  /* 0x0000000918187212 */ /* 0x000fc600078e3cff */
[----:B------:R-:W-:-:S04]  /*13b0*/  IMAD.MOV.U32 R21, RZ, RZ, R23 ;  /* 0x000000ffff157224 */ /* 0x000fc800078e0017 */
[----:B------:R-:W-:-:S04]  /*13c0*/  IMAD.HI.U32 R14, R15, R21, RZ ;  /* 0x000000150f0e7227 */ /* 0x000fc800078e00ff */
[----:B------:R-:W-:Y:S01]  /*13d0*/  IMAD.HI.U32 R15, R15, R20, RZ ;  /* 0x000000140f0f7227 */ /* 0x000fe200078e00ff */
[----:B------:R-:W-:-:S03]  /*13e0*/  IADD3 R23, PT, PT, -R14, RZ, RZ ;  /* 0x000000ff0e177210 */ /* 0x000fc60007ffe1ff */
[----:B------:R-:W-:Y:S02]  /*13f0*/  IMAD.MOV R25, RZ, RZ, -R15 ;  /* 0x000000ffff197224 */ /* 0x000fe400078e0a0f */
[C---:B------:R-:W-:Y:S02]  /*1400*/  IMAD R15, R16.reuse, R23, R21 ;  /* 0x00000017100f7224 */ /* 0x040fe400078e0215 */
[----:B------:R-:W-:-:S03]  /*1410*/  IMAD R21, R16, R25, R20 ;  /* 0x0000001910157224 */ /* 0x000fc600078e0214 */
[C---:B------:R-:W-:Y:S02]  /*1420*/  ISETP.GT.U32.AND P2, PT, R16.reuse, R15, PT ;  /* 0x0000000f1000720c */ /* 0x040fe40003f44070 */
[----:B------:R-:W-:-:S11]  /*1430*/  ISETP.GT.U32.AND P3, PT, R16, R21, PT ;  /* 0x000000151000720c */ /* 0x000fd60003f64070 */
[----:B------:R-:W-:Y:S02]  /*1440*/  @!P2 IMAD.IADD R15, R15, 0x1, -R16 ;  /* 0x000000010f0fa824 */ /* 0x000fe400078e0a10 */
[-C--:B------:R-:W-:Y:S01]  /*1450*/  @!P3 IADD3 R21, PT, PT, R21, -R16.reuse, RZ ;  /* 0x800000101515b210 */ /* 0x080fe20007ffe0ff */
[----:B------:R-:W-:Y:S01]  /*1460*/  @!P2 VIADD R14, R14, 0x1 ;  /* 0x000000010e0ea836 */ /* 0x000fe20000000000 */
[----:B------:R-:W-:Y:S02]  /*1470*/  ISETP.GE.AND P3, PT, R24, RZ, PT ;  /* 0x000000ff1800720c */ /* 0x000fe40003f66270 */
[----:B------:R-:W-:Y:S02]  /*1480*/  ISETP.GE.U32.AND P0, PT, R15, R16, PT ;  /* 0x000000100f00720c */ /* 0x000fe40003f06070 */
[----:B------:R-:W-:Y:S02]  /*1490*/  ISETP.GT.U32.AND P4, PT, R16, R21, PT ;  /* 0x000000151000720c */ /* 0x000fe40003f84070 */
[----:B------:R-:W-:-:S02]  /*14a0*/  ISETP.NE.AND P2, PT, R9, RZ, PT ;  /* 0x000000ff0900720c */ /* 0x000fc40003f45270 */
[----:B------:R-:W-:-:S07]  /*14b0*/  LOP3.LUT R24, RZ, R9, RZ, 0x33, !PT ;  /* 0x00000009ff187212 */ /* 0x000fce00078e33ff */
[----:B------:R-:W-:Y:S01]  /*14c0*/  @P0 VIADD R14, R14, 0x1 ;  /* 0x000000010e0e0836 */ /* 0x000fe20000000000 */
[----:B------:R-:W-:Y:S02]  /*14d0*/  ISETP.GE.AND P0, PT, R18, RZ, PT ;  /* 0x000000ff1200720c */ /* 0x000fe40003f06270 */
[----:B------:R-:W-:Y:S01]  /*14e0*/  @!P4 IADD3 R21, PT, PT, R21, -R16, RZ ;  /* 0x800000101515c210 */ /* 0x000fe20007ffe0ff */
[----:B------:R-:W-:Y:S01]  /*14f0*/  @!P3 IMAD.MOV R14, RZ, RZ, -R14 ;  /* 0x000000ffff0eb224 */ /* 0x000fe200078e0a0e */
[----:B------:R-:W-:-:S04]  /*1500*/  SHF.L.U32 R16, R17, 0x3, RZ ;  /* 0x0000000311107819 */ /* 0x000fc800000006ff */
[----:B------:R-:W-:Y:S01]  /*1510*/  SEL R25, R24, R14, !P2 ;  /* 0x0000000e18197207 */ /* 0x000fe20005000000 */
[----:B------:R-:W-:-:S03]  /*1520*/  IMAD R26, R16, R4, RZ ;  /* 0x00000004101a7224 */ /* 0x000fc600078e02ff */
[----:B------:R-:W-:Y:S01]  /*1530*/  I2FP.F32.S32 R14, R25 ;  /* 0x00000019000e7245 */ /* 0x000fe20000201400 */
[----:B------:R-:W-:-:S04]  /*1540*/  @!P0 IMAD.MOV R21, RZ, RZ, -R21 ;  /* 0x000000ffff158224 */ /* 0x000fc800078e0a15 */
[----:B------:R-:W-:Y:S01]  /*1550*/  @P1 FADD R14, R14, 0.5 ;  /* 0x3f0000000e0e1421 */ /* 0x000fe20000000000 */
[----:B------:R-:W-:-:S03]  /*1560*/  SEL R24, R24, R21, !P2 ;  /* 0x0000001518187207 */ /* 0x000fc60005000000 */
[----:B------:R-:W-:Y:S01]  /*1570*/  FMUL R14, R14, UR8 ;  /* 0x000000080e0e7c20 */ /* 0x000fe20008400000 */
[----:B------:R-:W-:-:S05]  /*1580*/  I2FP.F32.S32 R15, R24 ;  /* 0x00000018000f7245 */ /* 0x000fca0000201400 */
[----:B------:R-:W-:Y:S01]  /*1590*/  @P1 FADD R15, R15, 0.5 ;  /* 0x3f0000000f0f1421 */ /* 0x000fe20000000000 */
[----:B------:R-:W0:Y:S03]  /*15a0*/  F2I.TRUNC.NTZ R14, R14 ;  /* 0x0000000e000e7305 */ /* 0x000e26000020f100 */
[----:B------:R-:W-:-:S05]  /*15b0*/  FMUL R15, R15, UR9 ;  /* 0x000000090f0f7c20 */ /* 0x000fca0008400000 */
[----:B------:R1:W2:Y:S01]  /*15c0*/  F2I.TRUNC.NTZ R20, R15 ;  /* 0x0000000f00147305 */ /* 0x0002a2000020f100 */
[----:B0-----:R-:W-:Y:S02]  /*15d0*/  VIMNMX R17, PT, PT, R5, R14, PT ;  /* 0x0000000e05117248 */ /* 0x001fe40003fe0100 */
[----:B-1----:R-:W0:Y:S03]  /*15e0*/  LDC.64 R14, c[0x0][0x380] ;  /* 0x0000e000ff0e7b82 */ /* 0x002e260000000a00 */
[----:B------:R-:W-:Y:S01]  /*15f0*/  IMAD R17, R17, UR5, R26 ;  /* 0x0000000511117c24 */ /* 0x000fe2000f8e021a */
[----:B--2---:R-:W-:-:S05]  /*1600*/  VIMNMX R20, PT, PT, R3, R20, PT ;  /* 0x0000001403147248 */ /* 0x004fca0003fe0100 */
[----:B------:R-:W-:-:S04]  /*1610*/  IMAD.IADD R17, R20, 0x1, R17 ;  /* 0x0000000114117824 */ /* 0x000fc800078e0211 */
[----:B------:R-:W-:-:S05]  /*1620*/  IMAD.WIDE R20, R17, 0x4, R10 ;  /* 0x0000000411147825 */ /* 0x000fca00078e020a */
[----:B------:R1:W2:Y:S02]  /*1630*/  LDG.E.CONSTANT R17, desc[UR6][R20.64] ;  /* 0x0000000614117981 */ /* 0x0002a4000c1e9900 */
[----:B-1----:R-:W-:-:S04]  /*1640*/  IMAD.WIDE R20, R4, 0x4, R20 ;  /* 0x0000000404147825 */ /* 0x002fc800078e0214 */
[----:B------:R-:W-:Y:S02]  /*1650*/  IMAD.WIDE R26, R4, 0x4, R20 ;  /* 0x00000004041a7825 */ /* 0x000fe400078e0214 */
[----:B------:R-:W3:Y:S04]  /*1660*/  LDG.E.CONSTANT R20, desc[UR6][R20.64] ;  /* 0x0000000614147981 */ /* 0x000ee8000c1e9900 */
[----:B------:R1:W4:Y:S01]  /*1670*/  LDG.E.CONSTANT R23, desc[UR6][R26.64] ;  /* 0x000000061a177981 */ /* 0x000322000c1e9900 */
[----:B------:R-:W-:-:S04]  /*1680*/  IMAD R16, R0, R16, RZ ;  /* 0x0000001000107224 */ /* 0x000fc800078e02ff */
[----:B------:R-:W-:-:S04]  /*1690*/  IMAD R25, R25, R9, R16 ;  /* 0x0000000919197224 */ /* 0x000fc800078e0210 */
[----:B------:R-:W-:Y:S02]  /*16a0*/  IMAD.IADD R25, R24, 0x1, R25 ;  /* 0x0000000118197824 */ /* 0x000fe400078e0219 */
[----:B-1----:R-:W-:-:S04]  /*16b0*/  IMAD.WIDE R26, R4, 0x4, R26 ;  /* 0x00000004041a7825 */ /* 0x002fc800078e021a */
[----:B0-----:R-:W-:Y:S01]  /*16c0*/  IMAD.WIDE R14, R25, 0x4, R14 ;  /* 0x00000004190e7825 */ /* 0x001fe200078e020e */
[----:B------:R0:W5:Y:S02]  /*16d0*/  LDG.E.CONSTANT R21, desc[UR6][R26.64] ;  /* 0x000000061a157981 */ /* 0x000164000c1e9900 */
[----:B------:R-:W-:Y:S01]  /*16e0*/  IADD3 R16, P0, PT, R14, R6, RZ ;  /* 0x000000060e107210 */ /* 0x000fe20007f1e0ff */
[----:B0-----:R-:W-:Y:S01]  /*16f0*/  IMAD.WIDE R26, R4, 0x4, R26 ;  /* 0x00000004041a7825 */ /* 0x001fe200078e021a */
[----:B--2---:R0:W-:Y:S02]  /*1700*/  STG.E desc[UR6][R14.64], R17 ;  /* 0x000000110e007986 */ /* 0x0041e4000c101906 */
[----:B0-----:R-:W-:Y:S02]  /*1710*/  IADD3.X R17, PT, PT, R15, R22, RZ, P0, !PT ;  /* 0x000000160f117210 */ /* 0x001fe400007fe4ff */
[----:B------:R-:W-:-:S03]  /*1720*/  IADD3 R14, P0, PT, R6, R16, RZ ;  /* 0x00000010060e7210 */ /* 0x000fc60007f1e0ff */
[----:B---3--:R0:W-:Y:S02]  /*1730*/  STG.E desc[UR6][R16.64], R20 ;  /* 0x0000001410007986 */ /* 0x0081e4000c101906 */
[----:B------:R-:W-:Y:S02]  /*1740*/  IMAD.X R15, R22, 0x1, R17, P0 ;  /* 0x00000001160f7824 */ /* 0x000fe400000e0611 */
[C---:B0-----:R-:W-:Y:S02]  /*1750*/  IMAD.WIDE R16, R4.reuse, 0x4, R26 ;  /* 0x0000000404107825 */ /* 0x041fe400078e021a */
[----:B------:R-:W2:Y:S02]  /*1760*/  LDG.E.CONSTANT R26, desc[UR6][R26.64] ;  /* 0x000000061a1a7981 */ /* 0x000ea4000c1e9900 */
[C---:B------:R-:W-:Y:S02]  /*1770*/  IMAD.WIDE R24, R4.reuse, 0x4, R16 ;  /* 0x0000000404187825 */ /* 0x040fe400078e0210 */
[----:B----4-:R0:W-:Y:S04]  /*1780*/  STG.E desc[UR6][R14.64], R23 ;  /* 0x000000170e007986 */ /* 0x0101e8000c101906 */
[----:B0-----:R0:W3:Y:S02]  /*1790*/  LDG.E.CONSTANT R23, desc[UR6][R16.64] ;  /* 0x0000000610177981 */ /* 0x0010e4000c1e9900 */
[----:B0-----:R-:W-:-:S02]  /*17a0*/  IMAD.WIDE R16, R4, 0x4, R24 ;  /* 0x0000000404107825 */ /* 0x001fc400078e0218 */
[----:B------:R-:W4:Y:S04]  /*17b0*/  LDG.E.CONSTANT R24, desc[UR6][R24.64] ;  /* 0x0000000618187981 */ /* 0x000f28000c1e9900 */
[----:B------:R0:W4:Y:S01]  /*17c0*/  LDG.E.CONSTANT R25, desc[UR6][R16.64] ;  /* 0x0000000610197981 */ /* 0x000122000c1e9900 */
[----:B------:R-:W-:-:S05]  /*17d0*/  IADD3 R14, P0, PT, R6, R14, RZ ;  /* 0x0000000e060e7210 */ /* 0x000fca0007f1e0ff */
[----:B------:R-:W-:Y:S01]  /*17e0*/  IMAD.X R15, R22, 0x1, R15, P0 ;  /* 0x00000001160f7824 */ /* 0x000fe200000e060f */
[----:B------:R-:W-:-:S04]  /*17f0*/  IADD3 R20, P0, PT, R6, R14, RZ ;  /* 0x0000000e06147210 */ /* 0x000fc80007f1e0ff */
[----:B-----5:R1:W-:Y:S02]  /*1800*/  STG.E desc[UR6][R14.64], R21 ;  /* 0x000000150e007986 */ /* 0x0203e4000c101906 */
[----:B-1----:R-:W-:Y:S02]  /*1810*/  IADD3.X R21, PT, PT, R22, R15, RZ, P0, !PT ;  /* 0x0000000f16157210 */ /* 0x002fe400007fe4ff */
[----:B0-----:R-:W-:-:S05]  /*1820*/  IADD3 R16, P0, PT, R6, R20, RZ ;  /* 0x0000001406107210 */ /* 0x001fca0007f1e0ff */
[----:B------:R-:W-:Y:S01]  /*1830*/  IMAD.X R17, R22, 0x1, R21, P0 ;  /* 0x0000000116117824 */ /* 0x000fe200000e0615 */
[----:B------:R-:W-:-:S05]  /*1840*/  IADD3 R14, P0, PT, R6, R16, RZ ;  /* 0x00000010060e7210 */ /* 0x000fca0007f1e0ff */
[----:B------:R-:W-:Y:S02]  /*1850*/  IMAD.X R15, R22, 0x1, R17, P0 ;  /* 0x00000001160f7824 */ /* 0x000fe400000e0611 */
[----:B------:R-:W-:-:S05]  /*1860*/  IMAD.IADD R18, R7, 0x1, R18 ;  /* 0x0000000107127824 */ /* 0x000fca00078e0212 */
[----:B------:R-:W-:Y:S01]  /*1870*/  SHF.R.S32.HI R27, RZ, 0x1f, R18 ;  /* 0x0000001fff1b7819 */ /* 0x000fe20000011412 */
[----:B--2---:R0:W-:Y:S02]  /*1880*/  STG.E desc[UR6][R20.64], R26 ;  /* 0x0000001a14007986 */ /* 0x0041e4000c101906 */
[----:B0-----:R-:W-:-:S04]  /*1890*/  IADD3 R20, P0, PT, R6, R14, RZ ;  /* 0x0000000e06147210 */ /* 0x001fc80007f1e0ff */
[----:B------:R-:W-:Y:S01]  /*18a0*/  IADD3.X R21, PT, PT, R22, R15, RZ, P0, !PT ;  /* 0x0000000f16157210 */ /* 0x000fe200007fe4ff */
[----:B---3--:R0:W-:Y:S01]  /*18b0*/  STG.E desc[UR6][R16.64], R23 ;  /* 0x0000001710007986 */ /* 0x0081e2000c101906 */
[----:B------:R-:W-:-:S04]  /*18c0*/  ISETP.GT.U32.AND P0, PT, R12, R18, PT ;  /* 0x000000120c00720c */ /* 0x000fc80003f04070 */
[----:B------:R-:W-:Y:S01]  /*18d0*/  ISETP.GT.U32.AND.EX P0, PT, R2, R27, PT, P0 ;  /* 0x0000001b0200720c */ /* 0x000fe20003f04100 */
[----:B----4-:R0:W-:Y:S04]  /*18e0*/  STG.E desc[UR6][R14.64], R24 ;  /* 0x000000180e007986 */ /* 0x0101e8000c101906 */
[----:B------:R0:W-:Y:S08]  /*18f0*/  STG.E desc[UR6][R20.64], R25 ;  /* 0x0000001914007986 */ /* 0x0001f0000c101906 */
[----:B------:R-:W-:Y:S05]  /*1900*/  @P0 BRA `(.L_x_12) ;  /* 0xfffffff800380947 */ /* 0x000fea000383ffff */
[----:B------:R-:W-:Y:S05]  /*1910*/  EXIT ;  /* 0x000000000000794d */ /* 0x000fea0003800000 */
        .weak           $__internal_0_$__cuda_sm20_div_u64
        .type           $__internal_0_$__cuda_sm20_div_u64,@function
        .size           $__internal_0_$__cuda_sm20_div_u64,(.L_x_80 - $__internal_0_$__cuda_sm20_div_u64)
$__internal_0_$__cuda_sm20_div_u64:
[----:B------:R-:W-:-:S04]  /*1920*/  IMAD.MOV.U32 R14, RZ, RZ, R0 ;  /* 0x000000ffff0e7224 */ /* 0x000fc800078e0000 */
[----:B------:R-:W0:Y:S08]  /*1930*/  I2F.U64.RP R3, R14 ;  /* 0x0000000e00037312 */ /* 0x000e300000309000 */
[----:B0-----:R-:W0:Y:S02]  /*1940*/  MUFU.RCP R3, R3 ;  /* 0x0000000300037308 */ /* 0x001e240000001000 */
[----:B0-----:R-:W-:-:S06]  /*1950*/  IADD3 R4, PT, PT, R3, 0x1ffffffe, RZ ;  /* 0x1ffffffe03047810 */ /* 0x001fcc0007ffe0ff */
[----:B------:R-:W0:Y:S02]  /*1960*/  F2I.U64.TRUNC R4, R4 ;  /* 0x0000000400047311 */ /* 0x000e24000020d800 */
[----:B0-----:R-:W-:-:S04]  /*1970*/  IMAD.WIDE.U32 R6, R4, R0, RZ ;  /* 0x0000000004067225 */ /* 0x001fc800078e00ff */
[----:B------:R-:W-:Y:S01]  /*1980*/  IMAD R7, R4, R15, R7 ;  /* 0x0000000f04077224 */ /* 0x000fe200078e0207 */
[----:B------:R-:W-:-:S03]  /*1990*/  IADD3 R9, P0, PT, RZ, -R6, RZ ;  /* 0x80000006ff097210 */ /* 0x000fc60007f1e0ff */
[----:B------:R-:W-:Y:S02]  /*19a0*/  IMAD R7, R5, R0, R7 ;  /* 0x0000000005077224 */ /* 0x000fe400078e0207 */
[----:B------:R-:W-:-:S04]  /*19b0*/  IMAD.HI.U32 R6, R4, R9, RZ ;  /* 0x0000000904067227 */ /* 0x000fc800078e00ff */
[----:B------:R-:W-:Y:S02]  /*19c0*/  IMAD.X R11, RZ, RZ, ~R7, P0 ;  /* 0x000000ffff0b7224 */ /* 0x000fe400000e0e07 */
[----:B------:R-:W-:Y:S02]  /*19d0*/  IMAD.MOV.U32 R7, RZ, RZ, R4 ;  /* 0x000000ffff077224 */ /* 0x000fe400078e0004 */
[-C--:B------:R-:W-:Y:S02]  /*19e0*/  IMAD R13, R5, R11.reuse, RZ ;  /* 0x0000000b050d7224 */ /* 0x080fe400078e02ff */
[----:B------:R-:W-:-:S04]  /*19f0*/  IMAD.WIDE.U32 R6, P0, R4, R11, R6 ;  /* 0x0000000b04067225 */ /* 0x000fc80007800006 */
[----:B------:R-:W-:-:S04]  /*1a00*/  IMAD.HI.U32 R3, R5, R11, RZ ;  /* 0x0000000b05037227 */ /* 0x000fc800078e00ff */
[----:B------:R-:W-:Y:S01]  /*1a10*/  IMAD.HI.U32 R6, P1, R5, R9, R6 ;  /* 0x0000000905067227 */ /* 0x000fe20007820006 */
[----:B------:R-:W-:-:S04]  /*1a20*/  IADD3.X R3, PT, PT, R3, R5, RZ, P0, !PT ;  /* 0x0000000503037210 */ /* 0x000fc800007fe4ff */
[----:B------:R-:W-:-:S04]  /*1a30*/  IADD3 R7, P2, PT, R13, R6, RZ ;  /* 0x000000060d077210 */ /* 0x000fc80007f5e0ff */
[----:B------:R-:W-:Y:S01]  /*1a40*/  IADD3.X R3, PT, PT, RZ, RZ, R3, P2, P1 ;  /* 0x000000ffff037210 */ /* 0x000fe200017e2403 */
[----:B------:R-:W-:-:S04]  /*1a50*/  IMAD.WIDE.U32 R4, R7, R0, RZ ;  /* 0x0000000007047225 */ /* 0x000fc800078e00ff */
[----:B------:R-:W-:Y:S01]  /*1a60*/  IMAD R5, R7, R15, R5 ;  /* 0x0000000f07057224 */ /* 0x000fe200078e0205 */
[----:B------:R-:W-:-:S03]  /*1a70*/  IADD3 R9, P0, PT, RZ, -R4, RZ ;  /* 0x80000004ff097210 */ /* 0x000fc60007f1e0ff */
[----:B------:R-:W-:Y:S02]  /*1a80*/  IMAD R8, R3, R0, R5 ;  /* 0x0000000003087224 */ /* 0x000fe400078e0205 */
[----:B------:R-:W0:Y:S01]  /*1a90*/  LDC.64 R4, c[0x0][0x388] ;  /* 0x0000e200ff047b82 */ /* 0x000e220000000a00 */
[----:B------:R-:W-:-:S04]  /*1aa0*/  IMAD.HI.U32 R6, R7, R9, RZ ;  /* 0x0000000907067227 */ /* 0x000fc800078e00ff */
[----:B------:R-:W-:-:S04]  /*1ab0*/  IMAD.X R8, RZ, RZ, ~R8, P0 ;  /* 0x000000ffff087224 */ /* 0x000fc800000e0e08 */
[----:B------:R-:W-:-:S04]  /*1ac0*/  IMAD.WIDE.U32 R6, P0, R7, R8, R6 ;  /* 0x0000000807067225 */ /* 0x000fc80007800006 */
[C---:B------:R-:W-:Y:S02]  /*1ad0*/  IMAD R11, R3.reuse, R8, RZ ;  /* 0x00000008030b7224 */ /* 0x040fe400078e02ff */
[----:B------:R-:W-:Y:S01]  /*1ae0*/  IMAD.HI.U32 R6, P1, R3, R9, R6 ;  /* 0x0000000903067227 */ /* 0x000fe20007820006 */
[----:B------:R-:W-:-:S03]  /*1af0*/  MOV R7, RZ ;  /* 0x000000ff00077202 */ /* 0x000fc60000000f00 */
[----:B------:R-:W-:Y:S01]  /*1b00*/  IMAD.HI.U32 R8, R3, R8, RZ ;  /* 0x0000000803087227 */ /* 0x000fe200078e00ff */
[----:B------:R-:W-:-:S03]  /*1b10*/  IADD3 R9, P2, PT, R11, R6, RZ ;  /* 0x000000060b097210 */ /* 0x000fc60007f5e0ff */
[----:B------:R-:W-:Y:S02]  /*1b20*/  IMAD.X R3, R8, 0x1, R3, P0 ;  /* 0x0000000108037824 */ /* 0x000fe400000e0603 */
[----:B0-----:R-:W-:-:S03]  /*1b30*/  IMAD.HI.U32 R6, R9, R4, RZ ;  /* 0x0000000409067227 */ /* 0x001fc600078e00ff */
[----:B------:R-:W-:Y:S01]  /*1b40*/  IADD3.X R3, PT, PT, RZ, RZ, R3, P2, P1 ;  /* 0x000000ffff037210 */ /* 0x000fe200017e2403 */
[----:B------:R-:W-:-:S04]  /*1b50*/  IMAD.WIDE.U32 R6, R9, R5, R6 ;  /* 0x0000000509067225 */ /* 0x000fc800078e0006 */
[C---:B------:R-:W-:Y:S02]  /*1b60*/  IMAD R9, R3.reuse, R5, RZ ;  /* 0x0000000503097224 */ /* 0x040fe400078e02ff */
[----:B------:R-:W-:-:S04]  /*1b70*/  IMAD.HI.U32 R6, P0, R3, R4, R6 ;  /* 0x0000000403067227 */ /* 0x000fc80007800006 */
[----:B------:R-:W-:Y:S01]  /*1b80*/  IMAD.HI.U32 R3, R3, R5, RZ ;  /* 0x0000000503037227 */ /* 0x000fe200078e00ff */
[----:B------:R-:W-:-:S03]  /*1b90*/  IADD3 R9, P1, PT, R9, R6, RZ ;  /* 0x0000000609097210 */ /* 0x000fc60007f3e0ff */
[----:B------:R-:W-:Y:S02]  /*1ba0*/  IMAD.X R3, RZ, RZ, R3, P0 ;  /* 0x000000ffff037224 */ /* 0x000fe400000e0603 */
[----:B------:R-:W-:-:S04]  /*1bb0*/  IMAD.WIDE.U32 R6, R9, R0, RZ ;  /* 0x0000000009067225 */ /* 0x000fc800078e00ff */
[----:B------:R-:W-:Y:S01]  /*1bc0*/  IMAD.X R3, RZ, RZ, R3, P1 ;  /* 0x000000ffff037224 */ /* 0x000fe200008e0603 */
[----:B------:R-:W-:Y:S01]  /*1bd0*/  IADD3 R11, P1, PT, -R6, R4, RZ ;  /* 0x00000004060b7210 */ /* 0x000fe20007f3e1ff */
[----:B------:R-:W-:-:S03]  /*1be0*/  IMAD R7, R9, R15, R7 ;  /* 0x0000000f09077224 */ /* 0x000fc600078e0207 */
[-C--:B------:R-:W-:Y:S01]  /*1bf0*/  ISETP.GE.U32.AND P0, PT, R11, R0.reuse, PT ;  /* 0x000000000b00720c */ /* 0x080fe20003f06070 */
[----:B------:R-:W-:-:S05]  /*1c00*/  IMAD R4, R3, R0, R7 ;  /* 0x0000000003047224 */ /* 0x000fca00078e0207 */
[----:B------:R-:W-:Y:S02]  /*1c10*/  IADD3.X R10, PT, PT, ~R4, R5, RZ, P1, !PT ;  /* 0x00000005040a7210 */ /* 0x000fe40000ffe5ff */
[----:B------:R-:W-:Y:S02]  /*1c20*/  IADD3 R5, P1, PT, -R0, R11, RZ ;  /* 0x0000000b00057210 */ /* 0x000fe40007f3e1ff */
[----:B------:R-:W-:Y:S02]  /*1c30*/  IADD3 R4, P2, PT, R9, 0x1, RZ ;  /* 0x0000000109047810 */ /* 0x000fe40007f5e0ff */
[C---:B------:R-:W-:Y:S01]  /*1c40*/  ISETP.GE.U32.AND.EX P0, PT, R10.reuse, R15, PT, P0 ;  /* 0x0000000f0a00720c */ /* 0x040fe20003f06100 */
[----:B------:R-:W-:Y:S01]  /*1c50*/  IMAD.X R8, R10, 0x1, ~R15, P1 ;  /* 0x000000010a087824 */ /* 0x000fe200008e0e0f */
[----:B------:R-:W-:Y:S01]  /*1c60*/  ISETP.NE.U32.AND P1, PT, R0, RZ, PT ;  /* 0x000000ff0000720c */ /* 0x000fe20003f25070 */
[----:B------:R-:W-:Y:S01]  /*1c70*/  IMAD.X R6, RZ, RZ, R3, P2 ;  /* 0x000000ffff067224 */ /* 0x000fe200010e0603 */
[----:B------:R-:W-:-:S02]  /*1c80*/  SEL R5, R5, R11, P0 ;  /* 0x0000000b05057207 */ /* 0x000fc40000000000 */
[----:B------:R-:W-:Y:S02]  /*1c90*/  SEL R9, R4, R9, P0 ;  /* 0x0000000904097207 */ /* 0x000fe40000000000 */
[----:B------:R-:W-:Y:S02]  /*1ca0*/  SEL R8, R8, R10, P0 ;  /* 0x0000000a08087207 */ /* 0x000fe40000000000 */
[----:B------:R-:W-:Y:S01]  /*1cb0*/  SEL R6, R6, R3, P0 ;  /* 0x0000000306067207 */ /* 0x000fe20000000000 */
[----:B------:R-:W-:Y:S01]  /*1cc0*/  IMAD.MOV.U32 R3, RZ, RZ, 0x0 ;  /* 0x00000000ff037424 */ /* 0x000fe200078e00ff */
[----:B------:R-:W-:Y:S02]  /*1cd0*/  ISETP.GE.U32.AND P0, PT, R5, R0, PT ;  /* 0x000000000500720c */ /* 0x000fe40003f06070 */
[----:B------:R-:W-:Y:S02]  /*1ce0*/  IADD3 R4, P2, PT, R9, 0x1, RZ ;  /* 0x0000000109047810 */ /* 0x000fe40007f5e0ff */
[----:B------:R-:W-:-:S02]  /*1cf0*/  ISETP.GE.U32.AND.EX P0, PT, R8, R15, PT, P0 ;  /* 0x0000000f0800720c */ /* 0x000fc40003f06100 */
[-C--:B------:R-:W-:Y:S02]  /*1d00*/  IADD3.X R5, PT, PT, RZ, R6.reuse, RZ, P2, !PT ;  /* 0x00000006ff057210 */ /* 0x080fe400017fe4ff */
[----:B------:R-:W-:Y:S02]  /*1d10*/  ISETP.NE.AND.EX P1, PT, R15, RZ, PT, P1 ;  /* 0x000000ff0f00720c */ /* 0x000fe40003f25310 */
[----:B------:R-:W-:Y:S02]  /*1d20*/  SEL R4, R4, R9, P0 ;  /* 0x0000000904047207 */ /* 0x000fe40000000000 */
[----:B------:R-:W-:Y:S02]  /*1d30*/  SEL R5, R5, R6, P0 ;  /* 0x0000000605057207 */ /* 0x000fe40000000000 */
[----:B------:R-:W-:Y:S02]  /*1d40*/  SEL R4, R4, 0xffffffff, P1 ;  /* 0xffffffff04047807 */ /* 0x000fe40000800000 */
[----:B------:R-:W-:Y:S01]  /*1d50*/  SEL R5, R5, 0xffffffff, P1 ;  /* 0xffffffff05057807 */ /* 0x000fe20000800000 */
[----:B------:R-:W-:Y:S06]  /*1d60*/  RET.REL.NODEC R2 `(_Z6resizeIjLm8EEvPT_miiPKS0_iiffbb) ;  /* 0xffffffe002a47950 */ /* 0x000fec0003c3ffff */
.L_x_13:
[----:B------:R-:W-:-:S00]  /*1d70*/  BRA `(.L_x_13) ;  /* 0xfffffffc00fc7947 */ /* 0x000fc0000383ffff */
[----:B------:R-:W-:-:S00]  /*1d80*/  NOP ;  /* 0x0000000000007918 */ /* 0x000fc00000000000 */
[----:B------:R-:W-:-:S00]  /*1d90*/  NOP ;  /* 0x0000000000007918 */ /* 0x000fc00000000000 */
[----:B------:R-:W-:-:S00]  /*1da0*/  NOP ;  /* 0x0000000000007918 */ /* 0x000fc00000000000 */
[----:B------:R-:W-:-:S00]  /*1db0*/  NOP ;  /* 0x0000000000007918 */ /* 0x000fc00000000000 */
[----:B------:R-:W-:-:S00]  /*1dc0*/  NOP ;  /* 0x0000000000007918 */ /* 0x000fc00000000000 */
[----:B------:R-:W-:-:S00]  /*1dd0*/  NOP ;  /* 0x0000000000007918 */ /* 0x000fc00000000000 */
[----:B------:R-:W-:-:S00]  /*1de0*/  NOP ;  /* 0x0000000000007918 */ /* 0x000fc00000000000 */
[----:B------:R-:W-:-:S00]  /*1df0*/  NOP ;  /* 0x0000000000007918 */ /* 0x000fc00000000000 */
.L_x_80:


//--------------------- .text._Z15resize_bilinearIjLm8EEvPT_miiPKS0_iiffb --------------------------
	.section	.text._Z15resize_bilinearIjLm8EEvPT_miiPKS0_iiffb,"ax",@progbits
	.align	128
        .global         _Z15resize_bilinearIjLm8EEvPT_miiPKS0_iiffb
        .type           _Z15resize_bilinearIjLm8EEvPT_miiPKS0_iiffb,@function
        .size           _Z15resize_bilinearIjLm8EEvPT_miiPKS0_iiffb,(.L_x_81 - _Z15resize_bilinearIjLm8EEvPT_miiPKS0_iiffb)
        .other          _Z15resize_bilinearIjLm8EEvPT_miiPKS0_iiffb,@"STO_CUDA_ENTRY STV_DEFAULT"
_Z15resize_bilinearIjLm8EEvPT_miiPKS0_iiffb:
.text._Z15resize_bilinearIjLm8EEvPT_miiPKS0_iiffb:
        /* <DEDUP_REMOVED lines=15> */
[----:B0-----:R-:W-:Y:S02]  /*00f0*/  HFMA2 R4, -RZ, RZ, 0, 0 ;  /* 0x00000000ff047431 */ /* 0x001fe400000001ff */
[----:B--2---:R-:W-:-:S04]  /*0100*/  IMAD R7, R7, R5, RZ ;  /* 0x0000000507077224 */ /* 0x004fc800078e02ff */
[----:B------:R-:W-:-:S06]  /*0110*/  IMAD.HI.U32 R5, R5, R7, R4 ;  /* 0x0000000705057227 */ /* 0x000fcc00078e0004 */
[----:B-1----:R-:W-:-:S04]  /*0120*/  IMAD.HI.U32 R4, R5, UR4, RZ ;  /* 0x0000000405047c27 */ /* 0x002fc8000f8e00ff */
[----:B------:R-:W-:-:S04]  /*0130*/  IMAD.MOV R5, RZ, RZ, -R4 ;  /* 0x000000ffff057224 */ /* 0x000fc800078e0a04 */
[----:B------:R-:W-:-:S05]  /*0140*/  IMAD R5, R0, R5, UR4 ;  /* 0x0000000400057e24 */ /* 0x000fca000f8e0205 */
[----:B------:R-:W-:-:S13]  /*0150*/  ISETP.GE.U32.AND P0, PT, R5, R0, PT ;  /* 0x000000000500720c */ /* 0x000fda0003f06070 */
[----:B------:R-:W-:Y:S01]  /*0160*/  @P0 IMAD.IADD R5, R5, 0x1, -R0 ;  /* 0x0000000105050824 */ /* 0x000fe200078e0a00 */
[----:B------:R-:W-:-:S04]  /*0170*/  @P0 IADD3 R4, PT, PT, R4, 0x1, RZ ;  /* 0x0000000104040810 */ /* 0x000fc80007ffe0ff */
[----:B------:R-:W-:Y:S01]  /*0180*/  ISETP.GE.U32.AND P1, PT, R5, R0, PT ;  /* 0x000000000500720c */ /* 0x000fe20003f26070 */
[----:B------:R-:W-:-:S12]  /*0190*/  IMAD.MOV.U32 R5, RZ, RZ, RZ ;  /* 0x000000ffff057224 */ /* 0x000fd800078e00ff */
[----:B------:R-:W-:Y:S01]  /*01a0*/  @P1 VIADD R4, R4, 0x1 ;  /* 0x0000000104041836 */ /* 0x000fe20000000000 */
[----:B------:R-:W-:Y:S01]  /*01b0*/  @!P2 LOP3.LUT R4, RZ, R0, RZ, 0x33, !PT ;  /* 0x00000000ff04a212 */ /* 0x000fe200078e33ff */
[----:B------:R-:W-:Y:S06]  /*01c0*/  BRA `(.L_x_15) ;  /* 0x0000000000107947 */ /* 0x000fec0003800000 */
.L_x_14:
[----:B------:R-:W-:-:S07]  /*01d0*/  MOV R2, 0x1f0 ;  /* 0x000001f000027802 */ /* 0x000fce0000000f00 */
[----:B------:R-:W-:Y:S05]  /*01e0*/  CALL.REL.NOINC `($__internal_1_$__cuda_sm20_div_u64) ;  /* 0x00000010008c7944 */ /* 0x000fea0003c00000 */
[----:B------:R-:W-:Y:S01]  /*01f0*/  MOV R4, R6 ;  /* 0x0000000600047202 */ /* 0x000fe20000000f00 */
[----:B------:R-:W-:-:S07]  /*0200*/  IMAD.MOV.U32 R5, RZ, RZ, R7 ;  /* 0x000000ffff057224 */ /* 0x000fce00078e0007 */
.L_x_15:
        /* <DEDUP_REMOVED lines=16> */
[----:B------:R-:W-:Y:S01]  /*0310*/  MOV R3, R5 ;  /* 0x0000000500037202 */ /* 0x000fe20000000f00 */
[----:B------:R-:W2:Y:S01]  /*0320*/  LDCU UR5, c[0x0][0x370] ;  /* 0x00006e00ff0577ac */ /* 0x000ea20008000800 */
[----:B------:R-:W3:Y:S01]  /*0330*/  LDCU.64 UR6, c[0x0][0x358] ;  /* 0x00006b00ff0677ac */ /* 0x000ee20008000a00 */
[----:B0-----:R-:W-:-:S04]  /*0340*/  UPRMT UR4, UR4, 0x8880, URZ ;  /* 0x0000888004047896 */ /* 0x001fc800080000ff */
[----:B------:R-:W-:Y:S01]  /*0350*/  UISETP.NE.AND UP0, UPT, UR4, URZ, UPT ;  /* 0x000000ff0400728c */ /* 0x000fe2000bf05270 */
[----:B--2---:R-:W-:Y:S02]  /*0360*/  IMAD R4, R6, UR5, RZ ;  /* 0x0000000506047c24 */ /* 0x004fe4000f8e02ff */
[----:B-1----:R-:W-:-:S06]  /*0370*/  IMAD R5, R9, R8, RZ ;  /* 0x0000000809057224 */ /* 0x002fcc00078e02ff */
[----:B---3--:R-:W-:Y:S05]  /*0380*/  BRA.U !UP0, `(.L_x_16) ;  /* 0x0000000908107547 */ /* 0x008fea000b800000 */
.L_x_20:
[-C--:B---3--:R-:W-:Y:S01]  /*0390*/  IABS R15, R0.reuse ;  /* 0x00000000000f7213 */ /* 0x088fe20000000000 */
[----:B------:R-:W0:Y:S01]  /*03a0*/  LDC R6, c[0x0][0x394] ;  /* 0x0000e500ff067b82 */ /* 0x000e220000000800 */
[----:B------:R-:W-:Y:S01]  /*03b0*/  IABS R14, R3 ;  /* 0x00000003000e7213 */ /* 0x000fe20000000000 */
[----:B------:R-:W-:Y:S01]  /*03c0*/  BSSY.RECONVERGENT B0, `(.L_x_17) ;  /* 0x000007e000007945 */ /* 0x000fe20003800200 */
[----:B------:R-:W1:Y:S01]  /*03d0*/  I2F.U32.RP R7, R15 ;  /* 0x0000000f00077306 */ /* 0x000e620000209000 */
[----:B------:R-:W-:-:S07]  /*03e0*/  IABS R16, R0 ;  /* 0x0000000000107213 */ /* 0x000fce0000000000 */
[----:B-1----:R-:W1:Y:S01]  /*03f0*/  MUFU.RCP R7, R7 ;  /* 0x0000000700077308 */ /* 0x002e620000001000 */
[-C--:B0-----:R-:W-:Y:S01]  /*0400*/  LOP3.LUT R17, RZ, R6.reuse, RZ, 0x33, !PT ;  /* 0x00000006ff117212 */ /* 0x081fe200078e33ff */
[----:B-1----:R-:W-:Y:S01]  /*0410*/  VIADD R8, R7, 0xffffffe ;  /* 0x0ffffffe07087836 */ /* 0x002fe20000000000 */
[----:B------:R-:W-:-:S05]  /*0420*/  IABS R7, R6 ;  /* 0x0000000600077213 */ /* 0x000fca0000000000 */
[----:B------:R0:W1:Y:S02]  /*0430*/  F2I.FTZ.U32.TRUNC.NTZ R9, R8 ;  /* 0x0000000800097305 */ /* 0x000064000021f000 */
[----:B0-----:R-:W-:Y:S02]  /*0440*/  HFMA2 R8, -RZ, RZ, 0, 0 ;  /* 0x00000000ff087431 */ /* 0x001fe400000001ff */
[----:B-1----:R-:W-:-:S04]  /*0450*/  IMAD.MOV R10, RZ, RZ, -R9 ;  /* 0x000000ffff0a7224 */ /* 0x002fc800078e0a09 */
[----:B------:R-:W-:Y:S02]  /*0460*/  IMAD R11, R10, R15, RZ ;  /* 0x0000000f0a0b7224 */ /* 0x000fe400078e02ff */
[----:B------:R-:W-:Y:S02]  /*0470*/  IMAD.MOV.U32 R10, RZ, RZ, R14 ;  /* 0x000000ffff0a7224 */ /* 0x000fe400078e000e */
[----:B------:R-:W-:Y:S02]  /*0480*/  IMAD.HI.U32 R9, R9, R11, R8 ;  /* 0x0000000b09097227 */ /* 0x000fe400078e0008 */
[----:B------:R-:W0:Y:S02]  /*0490*/  I2F.RP R11, R7 ;  /* 0x00000007000b7306 */ /* 0x000e240000209400 */
[----:B------:R-:W-:Y:S02]  /*04a0*/  IMAD.MOV R8, RZ, RZ, -R16 ;  /* 0x000000ffff087224 */ /* 0x000fe400078e0a10 */
[----:B------:R-:W-:-:S04]  /*04b0*/  IMAD.HI.U32 R29, R9, R10, RZ ;  /* 0x0000000a091d7227 */ /* 0x000fc800078e00ff */
[----:B------:R-:W-:-:S05]  /*04c0*/  IMAD R8, R29, R8, R10 ;  /* 0x000000081d087224 */ /* 0x000fca00078e020a */
[----:B------:R-:W-:Y:S01]  /*04d0*/  ISETP.GT.U32.AND P1, PT, R15, R8, PT ;  /* 0x000000080f00720c */ /* 0x000fe20003f24070 */
[----:B0-----:R-:W0:-:S12]  /*04e0*/  MUFU.RCP R11, R11 ;  /* 0x0000000b000b7308 */ /* 0x001e180000001000 */
[-C--:B------:R-:W-:Y:S01]  /*04f0*/  @!P1 IADD3 R8, PT, PT, R8, -R15.reuse, RZ ;  /* 0x8000000f08089210 */ /* 0x080fe20007ffe0ff */
[----:B------:R-:W-:Y:S01]  /*0500*/  @!P1 VIADD R29, R29, 0x1 ;  /* 0x000000011d1d9836 */ /* 0x000fe20000000000 */
[----:B------:R-:W-:Y:S02]  /*0510*/  ISETP.NE.AND P1, PT, R0, RZ, PT ;  /* 0x000000ff0000720c */ /* 0x000fe40003f25270 */
[----:B------:R-:W-:Y:S01]  /*0520*/  ISETP.GE.U32.AND P0, PT, R8, R15, PT ;  /* 0x0000000f0800720c */ /* 0x000fe20003f06070 */
[----:B0-----:R-:W-:Y:S01]  /*0530*/  VIADD R9, R11, 0xffffffe ;  /* 0x0ffffffe0b097836 */ /* 0x001fe20000000000 */
[----:B------:R-:W-:-:S04]  /*0540*/  LOP3.LUT R8, R3, R0, RZ, 0x3c, !PT ;  /* 0x0000000003087212 */ /* 0x000fc800078e3cff */
[----:B------:R-:W-:Y:S01]  /*0550*/  ISETP.GE.AND P2, PT, R8, RZ, PT ;  /* 0x000000ff0800720c */ /* 0x000fe20003f46270 */
[----:B------:R-:W0:Y:S06]  /*0560*/  F2I.FTZ.U32.TRUNC.NTZ R9, R9 ;  /* 0x0000000900097305 */ /* 0x000e2c000021f000 */
[----:B------:R-:W-:-:S06]  /*0570*/  @P0 IADD3 R29, PT, PT, R29, 0x1, RZ ;  /* 0x000000011d1d0810 */ /* 0x000fcc0007ffe0ff */
[----:B------:R-:W-:Y:S01]  /*0580*/  @!P2 IMAD.MOV R29, RZ, RZ, -R29 ;  /* 0x000000ffff1da224 */ /* 0x000fe200078e0a1d */
[----:B------:R-:W-:Y:S01]  /*0590*/  @!P1 LOP3.LUT R29, RZ, R0, RZ, 0x33, !PT ;  /* 0x00000000ff1d9212 */ /* 0x000fe200078e33ff */
[----:B0-----:R-:W-:-:S03]  /*05a0*/  IMAD.MOV R8, RZ, RZ, -R9 ;  /* 0x000000ffff087224 */ /* 0x001fc600078e0a09 */
[C---:B------:R-:W-:Y:S01]  /*05b0*/  IADD3 R11, PT, PT, -R29.reuse, RZ, RZ ;  /* 0x000000ff1d0b7210 */ /* 0x040fe20007ffe1ff */
[----:B------:R-:W-:Y:S01]  /*05c0*/  IMAD R15, R8, R7, RZ ;  /* 0x00000007080f7224 */ /* 0x000fe200078e02ff */
[----:B------:R-:W-:Y:S01]  /*05d0*/  SHF.L.U32 R29, R29, 0x3, RZ ;  /* 0x000000031d1d7819 */ /* 0x000fe200000006ff */
[----:B------:R-:W-:Y:S02]  /*05e0*/  IMAD.MOV.U32 R8, RZ, RZ, RZ ;  /* 0x000000ffff087224 */ /* 0x000fe400078e00ff */
[----:B------:R-:W-:Y:S02]  /*05f0*/  IMAD R11, R0, R11, R3 ;  /* 0x0000000b000b7224 */ /* 0x000fe400078e0203 */
[----:B------:R-:W-:-:S03]  /*0600*/  IMAD.HI.U32 R9, R9, R15, R8 ;  /* 0x0000000f09097227 */ /* 0x000fc600078e0008 */
[----:B------:R-:W-:Y:S02]  /*0610*/  IABS R16, R11 ;  /* 0x0000000b00107213 */ /* 0x000fe40000000000 */
[----:B------:R-:W-:Y:S01]  /*0620*/  LOP3.LUT R11, R11, R6, RZ, 0x3c, !PT ;  /* 0x000000060b0b7212 */ /* 0x000fe200078e3cff */
[----:B------:R-:W-:-:S04]  /*0630*/  IMAD.HI.U32 R8, R9, R10, RZ ;  /* 0x0000000a09087227 */ /* 0x000fc800078e00ff */
[----:B------:R-:W-:Y:S02]  /*0640*/  IMAD.MOV R8, RZ, RZ, -R8 ;  /* 0x000000ffff087224 */ /* 0x000fe400078e0a08 */
[----:B------:R-:W-:-:S04]  /*0650*/  IMAD.HI.U32 R14, R9, R16, RZ ;  /* 0x00000010090e7227 */ /* 0x000fc800078e00ff */
[----:B------:R-:W-:Y:S01]  /*0660*/  IMAD R10, R7, R8, R10 ;  /* 0x00000008070a7224 */ /* 0x000fe200078e020a */
[----:B------:R-:W-:-:S04]  /*0670*/  IADD3 R8, PT, PT, -R14, RZ, RZ ;  /* 0x000000ff0e087210 */ /* 0x000fc80007ffe1ff */
[C---:B------:R-:W-:Y:S01]  /*0680*/  ISETP.GT.U32.AND P1, PT, R7.reuse, R10, PT ;  /* 0x0000000a0700720c */ /* 0x040fe20003f24070 */
[----:B------:R-:W-:-:S05]  /*0690*/  IMAD R8, R7, R8, R16 ;  /* 0x0000000807087224 */ /* 0x000fca00078e0210 */
[----:B------:R-:W-:-:S07]  /*06a0*/  ISETP.GT.U32.AND P0, PT, R7, R8, PT ;  /* 0x000000080700720c */ /* 0x000fce0003f04070 */
[----:B------:R-:W-:Y:S01]  /*06b0*/  @!P1 IMAD.IADD R10, R10, 0x1, -R7 ;  /* 0x000000010a0a9824 */ /* 0x000fe200078e0a07 */
[----:B------:R-:W-:Y:S01]  /*06c0*/  ISETP.GE.AND P1, PT, R3, RZ, PT ;  /* 0x000000ff0300720c */ /* 0x000fe20003f26270 */
[----:B------:R-:W-:-:S03]  /*06d0*/  IMAD.IADD R3, R4, 0x1, R3 ;  /* 0x0000000104037824 */ /* 0x000fc600078e0203 */
[----:B------:R-:W-:Y:S01]  /*06e0*/  ISETP.GT.U32.AND P3, PT, R7, R10, PT ;  /* 0x0000000a0700720c */ /* 0x000fe20003f64070 */
[----:B------:R-:W-:Y:S02]  /*06f0*/  @!P0 IMAD.IADD R8, R8, 0x1, -R7 ;  /* 0x0000000108088824 */ /* 0x000fe400078e0a07 */
[----:B------:R-:W-:Y:S01]  /*0700*/  @!P0 VIADD R14, R14, 0x1 ;  /* 0x000000010e0e8836 */ /* 0x000fe20000000000 */
[----:B------:R-:W-:Y:S02]  /*0710*/  ISETP.NE.AND P0, PT, R6, RZ, PT ;  /* 0x000000ff0600720c */ /* 0x000fe40003f05270 */
[-C--:B------:R-:W-:Y:S02]  /*0720*/  ISETP.GE.U32.AND P2, PT, R8, R7.reuse, PT ;  /* 0x000000070800720c */ /* 0x080fe40003f46070 */
[----:B------:R-:W0:Y:S05]  /*0730*/  LDC.64 R8, c[0x0][0x3a8] ;  /* 0x0000ea00ff087b82 */ /* 0x000e2a0000000a00 */
[----:B------:R-:W-:-:S02]  /*0740*/  @!P3 IADD3 R10, PT, PT, R10, -R7, RZ ;  /* 0x800000070a0ab210 */ /* 0x000fc40007ffe0ff */
[----:B------:R-:W-:Y:S02]  /*0750*/  ISETP.GE.AND P3, PT, R11, RZ, PT ;  /* 0x000000ff0b00720c */ /* 0x000fe40003f66270 */
[----:B------:R-:W-:Y:S02]  /*0760*/  @!P1 IADD3 R10, PT, PT, -R10, RZ, RZ ;  /* 0x000000ff0a0a9210 */ /* 0x000fe40007ffe1ff */
[----:B------:R-:W-:Y:S01]  /*0770*/  @P2 VIADD R14, R14, 0x1 ;  /* 0x000000010e0e2836 */ /* 0x000fe20000000000 */
[----:B------:R-:W-:Y:S02]  /*0780*/  ISETP.NE.AND P1, PT, R29, 0x7ffffff8, PT ;  /* 0x7ffffff81d00780c */ /* 0x000fe40003f25270 */
[----:B------:R-:W-:Y:S02]  /*0790*/  SEL R25, R17, R10, !P0 ;  /* 0x0000000a11197207 */ /* 0x000fe40004000000 */
[----:B------:R-:W-:Y:S02]  /*07a0*/  SHF.R.S32.HI R11, RZ, 0x1f, R3 ;  /* 0x0000001fff0b7819 */ /* 0x000fe40000011403 */
[----:B------:R-:W-:-:S02]  /*07b0*/  I2FP.F32.S32 R7, R25 ;  /* 0x0000001900077245 */ /* 0x000fc40000201400 */
[----:B------:R-:W-:-:S03]  /*07c0*/  @!P3 IMAD.MOV R14, RZ, RZ, -R14 ;  /* 0x000000ffff0eb224 */ /* 0x000fc600078e0a0e */
[----:B------:R-:W-:Y:S02]  /*07d0*/  FADD R10, R7, 0.5 ;  /* 0x3f000000070a7421 */ /* 0x000fe40000000000 */
[----:B------:R-:W-:Y:S02]  /*07e0*/  SEL R17, R17, R14, !P0 ;  /* 0x0000000e11117207 */ /* 0x000fe40004000000 */
[----:B0-----:R-:W-:Y:S01]  /*07f0*/  FFMA R9, R10, R9, -0.5 ;  /* 0xbf0000000a097423 */ /* 0x001fe20000000009 */
[----:B------:R-:W-:Y:S02]  /*0800*/  ISETP.GT.U32.AND P0, PT, R12, R3, PT ;  /* 0x000000030c00720c */ /* 0x000fe40003f04070 */
[----:B------:R-:W-:Y:S02]  /*0810*/  I2FP.F32.S32 R7, R17 ;  /* 0x0000001100077245 */ /* 0x000fe40000201400 */
[----:B------:R-:W-:Y:S02]  /*0820*/  ISETP.GT.U32.AND.EX P0, PT, R2, R11, PT, P0 ;  /* 0x0000000b0200720c */ /* 0x000fe40003f04100 */
[----:B------:R-:W-:Y:S01]  /*0830*/  FMNMX R23, RZ, R9, !PT ;  /* 0x00000009ff177209 */ /* 0x000fe20007800000 */
[----:B------:R-:W-:-:S04]  /*0840*/  FADD R7, R7, 0.5 ;  /* 0x3f00000007077421 */ /* 0x000fc80000000000 */
[----:B------:R-:W-:Y:S01]  /*0850*/  FFMA R8, R7, R8, -0.5 ;  /* 0xbf00000007087423 */ /* 0x000fe20000000008 */
[----:B------:R-:W-:Y:S06]  /*0860*/  @!P1 BRA `(.L_x_18) ;  /* 0x0000000000cc9947 */ /* 0x000fec0003800000 */
[----:B------:R-:W-:Y:S01]  /*0870*/  FMNMX R9, RZ, R8, !PT ;  /* 0x00000008ff097209 */ /* 0x000fe20007800000 */
[----:B------:R-:W0:Y:S01]  /*0880*/  F2I.TRUNC.NTZ R7, R23 ;  /* 0x0000001700077305 */ /* 0x000e22000020f100 */
[----:B------:R-:W1:Y:S01]  /*0890*/  LDC.64 R14, c[0x0][0x3a0] ;  /* 0x0000e800ff0e7b82 */ /* 0x000e620000000a00 */
[----:B------:R-:W-:Y:S02]  /*08a0*/  IMAD R19, R0, R29, RZ ;  /* 0x0000001d00137224 */ /* 0x000fe400078e02ff */
[----:B------:R-:W-:-:S04]  /*08b0*/  VIADD R24, R29, 0x8 ;  /* 0x000000081d187836 */ /* 0x000fc80000000000 */
[----:B------:R-:W2:Y:S01]  /*08c0*/  F2I.TRUNC.NTZ R16, R9 ;  /* 0x0000000900107305 */ /* 0x000ea2000020f100 */
[----:B------:R-:W3:Y:S01]  /*08d0*/  LDC.64 R10, c[0x0][0x398] ;  /* 0x0000e600ff0a7b82 */ /* 0x000ee20000000a00 */
[----:B0-----:R-:W-:-:S05]  /*08e0*/  I2FP.F32.S32 R8, R7 ;  /* 0x0000000700087245 */ /* 0x001fca0000201400 */
[----:B------:R-:W-:Y:S01]  /*08f0*/  FADD R8, R23, -R8 ;  /* 0x8000000817087221 */ /* 0x000fe20000000000 */
[----:B--2---:R-:W-:Y:S01]  /*0900*/  I2FP.F32.S32 R18, R16 ;  /* 0x0000001000127245 */ /* 0x004fe20000201400 */
[----:B-1----:R-:W-:-:S04]  /*0910*/  VIADD R21, R14, 0xffffffff ;  /* 0xffffffff0e157836 */ /* 0x002fc80000000000 */
[----:B------:R-:W0:Y:S01]  /*0920*/  F2I.U32.TRUNC.NTZ R8, R8 ;  /* 0x0000000800087305 */ /* 0x000e22000020f000 */
[----:B------:R-:W-:Y:S02]  /*0930*/  IMAD R14, R17, R6, R19 ;  /* 0x00000006110e7224 */ /* 0x000fe400078e0213 */
[----:B------:R-:W-:Y:S01]  /*0940*/  FADD R18, R9, -R18 ;  /* 0x8000001209127221 */ /* 0x000fe20000000000 */
[----:B------:R-:W-:Y:S01]  /*0950*/  IMAD R6, R29, R5, RZ ;  /* 0x000000051d067224 */ /* 0x000fe200078e02ff */
[C---:B------:R-:W-:Y:S01]  /*0960*/  VIADDMNMX R20, R16.reuse, 0x1, R21, PT ;  /* 0x0000000110147846 */ /* 0x040fe20003800115 */
[----:B------:R-:W-:Y:S01]  /*0970*/  IMAD.IADD R25, R25, 0x1, R14 ;  /* 0x0000000119197824 */ /* 0x000fe200078e020e */
[----:B------:R-:W-:Y:S01]  /*0980*/  VIMNMX R16, PT, PT, R16, R21, PT ;  /* 0x0000001510107248 */ /* 0x000fe20003fe0100 */
[----:B------:R1:W2:Y:S01]  /*0990*/  F2I.U32.TRUNC.NTZ R9, R18 ;  /* 0x0000001200097305 */ /* 0x0002a2000020f000 */
[----:B------:R-:W-:Y:S01]  /*09a0*/  IADD3 R14, PT, PT, R15, -0x1, RZ ;  /* 0xffffffff0f0e7810 */ /* 0x000fe20007ffe0ff */
[----:B------:R-:W-:-:S02]  /*09b0*/  IMAD R20, R20, R15, R6 ;  /* 0x0000000f14147224 */ /* 0x000fc400078e0206 */
[----:B------:R-:W-:Y:S01]  /*09c0*/  IMAD R6, R16, R15, R6 ;  /* 0x0000000f10067224 */ /* 0x000fe200078e0206 */
[----:B---3--:R-:W-:-:S07]  /*09d0*/  VIADDMNMX R21, R7, 0x1, R14, PT ;  /* 0x0000000107157846 */ /* 0x008fce000380010e */
.L_x_19:
[----:B------:R-:W-:Y:S01]  /*09e0*/  IADD3 R17, PT, PT, R21, R6, RZ ;  /* 0x0000000615117210 */ /* 0x000fe20007ffe0ff */
[C---:B---3--:R-:W-:Y:S01]  /*09f0*/  IMAD.IADD R15, R7.reuse, 0x1, R6 ;  /* 0x00000001070f7824 */ /* 0x048fe200078e0206 */
[----:B------:R-:W3:Y:S01]  /*0a00*/  LDC.64 R26, c[0x0][0x380] ;  /* 0x0000e000ff1a7b82 */ /* 0x000ee20000000a00 */
[----:B------:R-:W-:Y:S02]  /*0a10*/  IMAD.IADD R19, R7, 0x1, R20 ;  /* 0x0000000107137824 */ /* 0x000fe400078e0214 */
[----:B------:R-:W-:-:S04]  /*0a20*/  IMAD.WIDE R14, R15, 0x4, R10 ;  /* 0x000000040f0e7825 */ /* 0x000fc800078e020a */
[----:B------:R-:W-:Y:S02]  /*0a30*/  IMAD.WIDE R16, R17, 0x4, R10 ;  /* 0x0000000411107825 */ /* 0x000fe400078e020a */
[----:B------:R-:W4:Y:S02]  /*0a40*/  LDG.E.CONSTANT R15, desc[UR6][R14.64] ;  /* 0x000000060e0f7981 */ /* 0x000f24000c1e9900 */
[----:B------:R-:W-:Y:S02]  /*0a50*/  IMAD.IADD R23, R21, 0x1, R20 ;  /* 0x0000000115177824 */ /* 0x000fe400078e0214 */
[--C-:B-1----:R-:W-:Y:S01]  /*0a60*/  IMAD.WIDE R18, R19, 0x4, R10.reuse ;  /* 0x0000000413127825 */ /* 0x102fe200078e020a */
[----:B------:R-:W4:Y:S03]  /*0a70*/  LDG.E.CONSTANT R16, desc[UR6][R16.64] ;  /* 0x0000000610107981 */ /* 0x000f26000c1e9900 */
[----:B------:R-:W-:-:S02]  /*0a80*/  IMAD.WIDE R22, R23, 0x4, R10 ;  /* 0x0000000417167825 */ /* 0x000fc400078e020a */
[----:B------:R-:W4:Y:S04]  /*0a90*/  LDG.E.CONSTANT R18, desc[UR6][R18.64] ;  /* 0x0000000612127981 */ /* 0x000f28000c1e9900 */
[----:B------:R-:W5:Y:S01]  /*0aa0*/  LDG.E.CONSTANT R22, desc[UR6][R22.64] ;  /* 0x0000000616167981 */ /* 0x000f62000c1e9900 */
[----:B---3--:R-:W-:Y:S01]  /*0ab0*/  IMAD.WIDE R26, R25, 0x4, R26 ;  /* 0x00000004191a7825 */ /* 0x008fe200078e021a */
[----:B------:R-:W-:-:S04]  /*0ac0*/  IADD3 R29, PT, PT, R29, 0x1, RZ ;  /* 0x000000011d1d7810 */ /* 0x000fc80007ffe0ff */
[----:B------:R-:W-:Y:S01]  /*0ad0*/  ISETP.GE.AND P1, PT, R29, R24, PT ;  /* 0x000000181d00720c */ /* 0x000fe20003f26270 */
[--C-:B------:R-:W-:Y:S01]  /*0ae0*/  IMAD.IADD R6, R6, 0x1, R5.reuse ;  /* 0x0000000106067824 */ /* 0x100fe200078e0205 */
[----:B------:R-:W-:Y:S01]  /*0af0*/  IADD3 R25, PT, PT, R0, R25, RZ ;  /* 0x0000001900197210 */ /* 0x000fe20007ffe0ff */
[----:B------:R-:W-:Y:S01]  /*0b00*/  IMAD.IADD R20, R20, 0x1, R5 ;  /* 0x0000000114147824 */ /* 0x000fe200078e0205 */
[----:B----4-:R-:W-:Y:S01]  /*0b10*/  IADD3 R28, PT, PT, R15, -R16, -R18 ;  /* 0x800000100f1c7210 */ /* 0x010fe20007ffe812 */
[----:B------:R-:W-:-:S03]  /*0b20*/  IMAD.IADD R16, R16, 0x1, -R15 ;  /* 0x0000000110107824 */ /* 0x000fc600078e0a0f */
[----:B-----5:R-:W-:Y:S01]  /*0b30*/  IADD3 R17, PT, PT, R22, R28, RZ ;  /* 0x0000001c16117210 */ /* 0x020fe20007ffe0ff */
[--C-:B------:R-:W-:Y:S02]  /*0b40*/  IMAD.IADD R28, R18, 0x1, -R15.reuse ;  /* 0x00000001121c7824 */ /* 0x100fe400078e0a0f */
[C---:B0-----:R-:W-:Y:S02]  /*0b50*/  IMAD R16, R8.reuse, R16, R15 ;  /* 0x0000001008107224 */ /* 0x041fe400078e020f */
[----:B------:R-:W-:-:S04]  /*0b60*/  IMAD R28, R8, R17, R28 ;  /* 0x00000011081c7224 */ /* 0x000fc800078e021c */
[----:B--2---:R-:W-:-:S05]  /*0b70*/  IMAD R15, R9, R28, R16 ;  /* 0x0000001c090f7224 */ /* 0x004fca00078e0210 */
[----:B------:R3:W-:Y:S01]  /*0b80*/  STG.E desc[UR6][R26.64], R15 ;  /* 0x0000000f1a007986 */ /* 0x0007e2000c101906 */
[----:B------:R-:W-:Y:S05]  /*0b90*/  @!P1 BRA `(.L_x_19) ;  /* 0xfffffffc00909947 */ /* 0x000fea000383ffff */
.L_x_18:
[----:B------:R-:W-:Y:S05]  /*0ba0*/  BSYNC.RECONVERGENT B0 ;  /* 0x0000000000007941 */ /* 0x000fea0003800200 */
.L_x_17:
[----:B------:R-:W-:Y:S05]  /*0bb0*/  @P0 BRA `(.L_x_20) ;  /* 0xfffffff400f40947 */ /* 0x000fea000383ffff */
[----:B------:R-:W-:Y:S05]  /*0bc0*/  EXIT ;  /* 0x000000000000794d */ /* 0x000fea0003800000 */
.L_x_16:
[----:B------:R-:W-:-:S07]  /*0bd0*/  VIADD R6, R9, 0xffffffff ;  /* 0xffffffff09067836 */ /* 0x000fce0000000000 */
.L_x_24:
[-C--:B------:R-:W-:Y:S01]  /*0be0*/  IABS R8, R0.reuse ;  /* 0x0000000000087213 */ /* 0x080fe20000000000 */
[----:B------:R-:W-:Y:S01]  /*0bf0*/  BSSY.RECONVERGENT B0, `(.L_x_21) ;  /* 0x000007c000007945 */ /* 0x000fe20003800200 */
[----:B------:R-:W-:Y:S02]  /*0c00*/  IABS R10, R3 ;  /* 0x00000003000a7213 */ /* 0x000fe40000000000 */
[----:B------:R-:W0:Y:S01]  /*0c10*/  I2F.U32.RP R7, R8 ;  /* 0x0000000800077306 */ /* 0x000e220000209000 */
[----:B------:R-:W-:Y:S02]  /*0c20*/  IABS R11, R0 ;  /* 0x00000000000b7213 */ /* 0x000fe40000000000 */
[----:B------:R-:W-:-:S03]  /*0c30*/  ISETP.NE.AND P3, PT, R0, RZ, PT ;  /* 0x000000ff0000720c */ /* 0x000fc60003f65270 */
[----:B------:R-:W-:Y:S02]  /*0c40*/  IMAD.MOV R11, RZ, RZ, -R11 ;  /* 0x000000ffff0b7224 */ /* 0x000fe400078e0a0b */
[----:B0-----:R-:W0:Y:S02]  /*0c50*/  MUFU.RCP R7, R7 ;  /* 0x0000000700077308 */ /* 0x001e240000001000 */
[----:B0-----:R-:W-:-:S06]  /*0c60*/  VIADD R14, R7, 0xffffffe ;  /* 0x0ffffffe070e7836 */ /* 0x001fcc0000000000 */
[----:B-1----:R0:W1:Y:S02]  /*0c70*/  F2I.FTZ.U32.TRUNC.NTZ R15, R14 ;  /* 0x0000000e000f7305 */ /* 0x002064000021f000 */
[----:B0-----:R-:W-:Y:S01]  /*0c80*/  IMAD.MOV.U32 R14, RZ, RZ, RZ ;  /* 0x000000ffff0e7224 */ /* 0x001fe200078e00ff */
[----:B-1----:R-:W-:-:S05]  /*0c90*/  IADD3 R9, PT, PT, RZ, -R15, RZ ;  /* 0x8000000fff097210 */ /* 0x002fca0007ffe0ff */
[----:B------:R-:W-:-:S04]  /*0ca0*/  IMAD R9, R9, R8, RZ ;  /* 0x0000000809097224 */ /* 0x000fc800078e02ff */
[----:B------:R-:W-:Y:S01]  /*0cb0*/  IMAD.HI.U32 R9, R15, R9, R14 ;  /* 0x000000090f097227 */ /* 0x000fe200078e000e */
[----:B------:R-:W-:-:S05]  /*0cc0*/  LOP3.LUT R15, RZ, R0, RZ, 0x33, !PT ;  /* 0x00000000ff0f7212 */ /* 0x000fca00078e33ff */
[----:B------:R-:W-:Y:S01]  /*0cd0*/  IMAD.HI.U32 R7, R9, R10, RZ ;  /* 0x0000000a09077227 */ /* 0x000fe200078e00ff */
[----:B------:R-:W-:-:S03]  /*0ce0*/  LOP3.LUT R9, R3, R0, RZ, 0x3c, !PT ;  /* 0x0000000003097212 */ /* 0x000fc600078e3cff */
[----:B------:R-:W-:Y:S01]  /*0cf0*/  IMAD R11, R7, R11, R10 ;  /* 0x0000000b070b7224 */ /* 0x000fe200078e020a */
[----:B------:R-:W-:-:S04]  /*0d00*/  ISETP.GE.AND P2, PT, R9, RZ, PT ;  /* 0x000000ff0900720c */ /* 0x000fc80003f46270 */
[----:B------:R-:W-:-:S13]  /*0d10*/  ISETP.GT.U32.AND P1, PT, R8, R11, PT ;  /* 0x0000000b0800720c */ /* 0x000fda0003f24070 */
[----:B------:R-:W-:Y:S01]  /*0d20*/  @!P1 IADD3 R11, PT, PT, R11, -R8, RZ ;  /* 0x800000080b0b9210 */ /* 0x000fe20007ffe0ff */
[----:B------:R-:W-:-:S03]  /*0d30*/  @!P1 VIADD R7, R7, 0x1 ;  /* 0x0000000107079836 */ /* 0x000fc60000000000 */
[----:B------:R-:W-:-:S13]  /*0d40*/  ISETP.GE.U32.AND P0, PT, R11, R8, PT ;  /* 0x000000080b00720c */ /* 0x000fda0003f06070 */
[----:B------:R-:W-:-:S05]  /*0d50*/  @P0 IADD3 R7, PT, PT, R7, 0x1, RZ ;  /* 0x0000000107070810 */ /* 0x000fca0007ffe0ff */
[----:B------:R-:W-:-:S05]  /*0d60*/  @!P2 IMAD.MOV R7, RZ, RZ, -R7 ;  /* 0x000000ffff07a224 */ /* 0x000fca00078e0a07 */
[----:B------:R-:W-:-:S04]  /*0d70*/  SEL R29, R15, R7, !P3 ;  /* 0x000000070f1d7207 */ /* 0x000fc80005800000 */
[----:B------:R-:W-:-:S04]  /*0d80*/  SHF.L.U32 R29, R29, 0x3, RZ ;  /* 0x000000031d1d7819 */ /* 0x000fc800000006ff */
[----:B------:R-:W-:-:S13]  /*0d90*/  ISETP.NE.AND P0, PT, R29, 0x7ffffff8, PT ;  /* 0x7ffffff81d00780c */ /* 0x000fda0003f05270 */
[----:B------:R-:W-:Y:S05]  /*0da0*/  @!P0 BRA `(.L_x_22) ;  /* 0x0000000400808947 */ /* 0x000fea0003800000 */
[----:B------:R-:W0:Y:S01]  /*0db0*/  LDC R14, c[0x0][0x394] ;  /* 0x0000e500ff0e7b82 */ /* 0x000e220000000800 */
[----:B------:R-:W-:Y:S01]  /*0dc0*/  ISETP.GE.AND P0, PT, R3, RZ, PT ;  /* 0x000000ff0300720c */ /* 0x000fe20003f06270 */
[----:B------:R-:W-:Y:S01]  /*0dd0*/  VIADD R20, R29, 0x8 ;  /* 0x000000081d147836 */ /* 0x000fe20000000000 */
[----:B------:R-:W-:Y:S02]  /*0de0*/  ISETP.GT.U32.AND P1, PT, R8, R11, PT ;  /* 0x0000000b0800720c */ /* 0x000fe40003f24070 */
[----:B------:R-:W-:-:S04]  /*0df0*/  IADD3 R8, PT, PT, R11, -R8, RZ ;  /* 0x800000080b087210 */ /* 0x000fc80007ffe0ff */
[----:B------:R-:W-:-:S05]  /*0e00*/  SEL R8, R8, R11, !P1 ;  /* 0x0000000b08087207 */ /* 0x000fca0004800000 */
[----:B------:R-:W-:-:S04]  /*0e10*/  @!P0 IADD3 R8, PT, PT, -R8, RZ, RZ ;  /* 0x000000ff08088210 */ /* 0x000fc80007ffe1ff */
[----:B------:R-:W-:Y:S01]  /*0e20*/  SEL R11, R15, R8, !P3 ;  /* 0x000000080f0b7207 */ /* 0x000fe20005800000 */
[----:B------:R-:W-:Y:S01]  /*0e30*/  IMAD.MOV.U32 R8, RZ, RZ, RZ ;  /* 0x000000ffff087224 */ /* 0x000fe200078e00ff */
[-C--:B0-----:R-:W-:Y:S02]  /*0e40*/  IABS R7, R14.reuse ;  /* 0x0000000e00077213 */ /* 0x081fe40000000000 */
[----:B------:R-:W-:Y:S02]  /*0e50*/  LOP3.LUT R27, RZ, R14, RZ, 0x33, !PT ;  /* 0x0000000eff1b7212 */ /* 0x000fe400078e33ff */
[----:B------:R-:W0:Y:S08]  /*0e60*/  I2F.RP R16, R7 ;  /* 0x0000000700107306 */ /* 0x000e300000209400 */
[----:B0-----:R-:W0:Y:S02]  /*0e70*/  MUFU.RCP R16, R16 ;  /* 0x0000001000107308 */ /* 0x001e240000001000 */
[----:B0-----:R-:W-:Y:S01]  /*0e80*/  VIADD R9, R16, 0xffffffe ;  /* 0x0ffffffe10097836 */ /* 0x001fe20000000000 */
[----:B------:R-:W-:-:S02]  /*0e90*/  IABS R16, R11 ;  /* 0x0000000b00107213 */ /* 0x000fc40000000000 */
[----:B------:R-:W-:-:S03]  /*0ea0*/  LOP3.LUT R11, R11, R14, RZ, 0x3c, !PT ;  /* 0x0000000e0b0b7212 */ /* 0x000fc600078e3cff */
[----:B------:R-:W0:Y:S02]  /*0eb0*/  F2I.FTZ.U32.TRUNC.NTZ R9, R9 ;  /* 0x0000000900097305 */ /* 0x000e24000021f000 */
[----:B0-----:R-:W-:-:S04]  /*0ec0*/  IMAD.MOV R18, RZ, RZ, -R9 ;  /* 0x000000ffff127224 */ /* 0x001fc800078e0a09 */
[----:B------:R-:W-:-:S04]  /*0ed0*/  IMAD R15, R18, R7, RZ ;  /* 0x00000007120f7224 */ /* 0x000fc800078e02ff */
[----:B------:R-:W-:-:S06]  /*0ee0*/  IMAD.HI.U32 R9, R9, R15, R8 ;  /* 0x0000000f09097227 */ /* 0x000fcc00078e0008 */
        /* <DEDUP_REMOVED lines=8> */
[-C--:B------:R-:W-:Y:S02]  /*0f70*/  @!P1 IADD3 R16, PT, PT, R16, -R7.reuse, RZ ;  /* 0x8000000710109210 */ /* 0x080fe40007ffe0ff */
[----:B------:R-:W-:Y:S01]  /*0f80*/  @!P3 IMAD.IADD R18, R18, 0x1, -R7 ;  /* 0x000000011212b824 */ /* 0x000fe200078e0a07 */
[----:B------:R-:W-:Y:S02]  /*0f90*/  ISETP.GE.AND P3, PT, R11, RZ, PT ;  /* 0x000000ff0b00720c */ /* 0x000fe40003f66270 */
[----:B------:R-:W-:Y:S01]  /*0fa0*/  ISETP.GE.U32.AND P2, PT, R16, R7, PT ;  /* 0x000000071000720c */ /* 0x000fe20003f46070 */
[----:B------:R-:W0:Y:S01]  /*0fb0*/  LDC.64 R10, c[0x0][0x3a8] ;  /* 0x0000ea00ff0a7b82 */ /* 0x000e220000000a00 */
[----:B------:R-:W-:Y:S02]  /*0fc0*/  ISETP.GT.U32.AND P4, PT, R7, R18, PT ;  /* 0x000000120700720c */ /* 0x000fe40003f84070 */
[----:B------:R-:W-:Y:S02]  /*0fd0*/  @!P1 IADD3 R8, PT, PT, R8, 0x1, RZ ;  /* 0x0000000108089810 */ /* 0x000fe40007ffe0ff */
[----:B------:R-:W-:-:S07]  /*0fe0*/  ISETP.NE.AND P1, PT, R14, RZ, PT ;  /* 0x000000ff0e00720c */ /* 0x000fce0003f25270 */
[----:B------:R-:W-:Y:S02]  /*0ff0*/  @P2 VIADD R8, R8, 0x1 ;  /* 0x0000000108082836 */ /* 0x000fe40000000000 */
[----:B------:R-:W-:Y:S02]  /*1000*/  @!P4 IADD3 R18, PT, PT, R18, -R7, RZ ;  /* 0x800000071212c210 */ /* 0x000fe40007ffe0ff */
[----:B------:R-:W-:Y:S02]  /*1010*/  @!P3 IMAD.MOV R8, RZ, RZ, -R8 ;  /* 0x000000ffff08b224 */ /* 0x000fe400078e0a08 */
[----:B------:R-:W-:-:S03]  /*1020*/  @!P0 IADD3 R18, PT, PT, -R18, RZ, RZ ;  /* 0x000000ff12128210 */ /* 0x000fc60007ffe1ff */
[C---:B------:R-:W-:Y:S02]  /*1030*/  SEL R15, R27.reuse, R8, !P1 ;  /* 0x000000081b0f7207 */ /* 0x040fe40004800000 */
[----:B------:R-:W-:Y:S01]  /*1040*/  SEL R27, R27, R18, !P1 ;  /* 0x000000121b1b7207 */ /* 0x000fe20004800000 */
[----:B------:R-:W1:Y:S01]  /*1050*/  LDC.64 R8, c[0x0][0x3a0] ;  /* 0x0000e800ff087b82 */ /* 0x000e620000000a00 */
[----:B------:R-:W-:-:S05]  /*1060*/  I2FP.F32.S32 R7, R15 ;  /* 0x0000000f00077245 */ /* 0x000fca0000201400 */
[----:B0-----:R-:W-:Y:S01]  /*1070*/  FMUL R16, R7, R10 ;  /* 0x0000000a07107220 */ /* 0x001fe20000400000 */
[----:B------:R-:W-:-:S03]  /*1080*/  I2FP.F32.S32 R10, R27 ;  /* 0x0000001b000a7245 */ /* 0x000fc60000201400 */
[----:B------:R-:W0:Y:S02]  /*1090*/  F2I.TRUNC.NTZ R7, R16 ;  /* 0x0000001000077305 */ /* 0x000e24000020f100 */
[----:B------:R-:W-:-:S06]  /*10a0*/  FMUL R10, R10, R11 ;  /* 0x0000000b0a0a7220 */ /* 0x000fcc0000400000 */
[----:B------:R-:W2:Y:S01]  /*10b0*/  F2I.TRUNC.NTZ R23, R10 ;  /* 0x0000000a00177305 */ /* 0x000ea2000020f100 */
[----:B-1----:R-:W-:Y:S01]  /*10c0*/  VIADD R8, R8, 0xffffffff ;  /* 0xffffffff08087836 */ /* 0x002fe20000000000 */
[----:B0-----:R-:W-:-:S04]  /*10d0*/  I2FP.F32.S32 R11, R7 ;  /* 0x00000007000b7245 */ /* 0x001fc80000201400 */
[C---:B------:R-:W-:Y:S01]  /*10e0*/  VIADDMNMX R17, R7.reuse, 0x1, R8, PT ;  /* 0x0000000107117846 */ /* 0x040fe20003800108 */
[----:B------:R-:W-:Y:S01]  /*10f0*/  FADD R18, R16, -R11 ;  /* 0x8000000b10127221 */ /* 0x000fe20000000000 */
[----:B------:R-:W-:Y:S01]  /*1100*/  VIMNMX R11, PT, PT, R7, R8, PT ;  /* 0x00000008070b7248 */ /* 0x000fe20003fe0100 */
[----:B------:R-:W-:Y:S01]  /*1110*/  IMAD R8, R29, R5, RZ ;  /* 0x000000051d087224 */ /* 0x000fe200078e02ff */
[----:B--2---:R-:W-:Y:S01]  /*1120*/  I2FP.F32.S32 R19, R23 ;  /* 0x0000001700137245 */ /* 0x004fe20000201400 */
[----:B------:R0:W1:Y:S01]  /*1130*/  F2I.U32.TRUNC.NTZ R7, R18 ;  /* 0x0000001200077305 */ /* 0x000062000020f000 */
[----:B------:R-:W-:Y:S01]  /*1140*/  IMAD R16, R0, R29, RZ ;  /* 0x0000001d00107224 */ /* 0x000fe200078e02ff */
[----:B------:R-:W-:Y:S02]  /*1150*/  VIADDMNMX R21, R23, 0x1, R6, PT ;  /* 0x0000000117157846 */ /* 0x000fe40003800106 */
[----:B------:R-:W-:Y:S01]  /*1160*/  FADD R19, R10, -R19 ;  /* 0x800000130a137221 */ /* 0x000fe20000000000 */
[----:B------:R-:W-:-:S02]  /*1170*/  IMAD R10, R11, R9, R8 ;  /* 0x000000090b0a7224 */ /* 0x000fc400078e0208 */
[----:B------:R-:W-:Y:S02]  /*1180*/  IMAD R8, R17, R9, R8 ;  /* 0x0000000911087224 */ /* 0x000fe400078e0208 */
[----:B------:R0:W2:Y:S01]  /*1190*/  F2I.U32.TRUNC.NTZ R9, R19 ;  /* 0x0000001300097305 */ /* 0x0000a2000020f000 */
[----:B------:R-:W-:Y:S02]  /*11a0*/  IMAD R16, R15, R14, R16 ;  /* 0x0000000e0f107224 */ /* 0x000fe400078e0210 */
[----:B------:R-:W-:Y:S01]  /*11b0*/  IMAD.IADD R22, R23, 0x1, R8 ;  /* 0x0000000117167824 */ /* 0x000fe200078e0208 */
[C---:B------:R-:W-:Y:S01]  /*11c0*/  IADD3 R8, PT, PT, R21.reuse, R8, RZ ;  /* 0x0000000815087210 */ /* 0x040fe20007ffe0ff */
[----:B------:R-:W-:Y:S01]  /*11d0*/  IMAD.IADD R21, R21, 0x1, R10 ;  /* 0x0000000115157824 */ /* 0x000fe200078e020a */
[----:B------:R-:W-:Y:S02]  /*11e0*/  IADD3 R27, PT, PT, R27, R16, RZ ;  /* 0x000000101b1b7210 */ /* 0x000fe40007ffe0ff */
[----:B-1----:R-:W-:-:S07]  /*11f0*/  IADD3 R23, PT, PT, R23, R10, RZ ;  /* 0x0000000a17177210 */ /* 0x002fce0007ffe0ff */
.L_x_23:
[----:B-1----:R-:W1:Y:S08]  /*1200*/  LDC.64 R10, c[0x0][0x398] ;  /* 0x0000e600ff0a7b82 */ /* 0x002e700000000a00 */
[----:B------:R-:W3:Y:S01]  /*1210*/  LDC.64 R24, c[0x0][0x380] ;  /* 0x0000e000ff187b82 */ /* 0x000ee20000000a00 */
[----:B-1----:R-:W-:-:S04]  /*1220*/  IMAD.WIDE R14, R22, 0x4, R10 ;  /* 0x00000004160e7825 */ /* 0x002fc800078e020a */
[--C-:B------:R-:W-:Y:S02]  /*1230*/  IMAD.WIDE R16, R23, 0x4, R10.reuse ;  /* 0x0000000417107825 */ /* 0x100fe400078e020a */
[----:B------:R-:W4:Y:S02]  /*1240*/  LDG.E.CONSTANT R14, desc[UR6][R14.64] ;  /* 0x000000060e0e7981 */ /* 0x000f24000c1e9900 */
[--C-:B0-----:R-:W-:Y:S02]  /*1250*/  IMAD.WIDE R18, R21, 0x4, R10.reuse ;  /* 0x0000000415127825 */ /* 0x101fe400078e020a */
[----:B------:R-:W4:Y:S02]  /*1260*/  LDG.E.CONSTANT R17, desc[UR6][R16.64] ;  /* 0x0000000610117981 */ /* 0x000f24000c1e9900 */
[----:B------:R-:W-:Y:S02]  /*1270*/  IMAD.WIDE R10, R8, 0x4, R10 ;  /* 0x00000004080a7825 */ /* 0x000fe400078e020a */
[----:B------:R-:W4:Y:S04]  /*1280*/  LDG.E.CONSTANT R18, desc[UR6][R18.64] ;  /* 0x0000000612127981 */ /* 0x000f28000c1e9900 */
[----:B------:R-:W5:Y:S01]  /*1290*/  LDG.E.CONSTANT R10, desc[UR6][R10.64] ;  /* 0x000000060a0a7981 */ /* 0x000f62000c1e9900 */
[----:B---3--:R-:W-:-:S04]  /*12a0*/  IMAD.WIDE R24, R27, 0x4, R24 ;  /* 0x000000041b187825 */ /* 0x008fc800078e0218 */
[----:B------:R-:W-:-:S05]  /*12b0*/  VIADD R29, R29, 0x1 ;  /* 0x000000011d1d7836 */ /* 0x000fca0000000000 */
[----:B------:R-:W-:Y:S01]  /*12c0*/  ISETP.GE.AND P0, PT, R29, R20, PT ;  /* 0x000000141d00720c */ /* 0x000fe20003f06270 */
[--C-:B------:R-:W-:Y:S01]  /*12d0*/  IMAD.IADD R22, R22, 0x1, R5.reuse ;  /* 0x0000000116167824 */ /* 0x100fe200078e0205 */
[-C--:B------:R-:W-:Y:S01]  /*12e0*/  IADD3 R8, PT, PT, R8, R5.reuse, RZ ;  /* 0x0000000508087210 */ /* 0x080fe20007ffe0ff */
[----:B------:R-:W-:Y:S01]  /*12f0*/  IMAD.IADD R23, R23, 0x1, R5 ;  /* 0x0000000117177824 */ /* 0x000fe200078e0205 */
[----:B------:R-:W-:Y:S02]  /*1300*/  IADD3 R21, PT, PT, R21, R5, RZ ;  /* 0x0000000515157210 */ /* 0x000fe40007ffe0ff */
[----:B------:R-:W-:Y:S02]  /*1310*/  IADD3 R27, PT, PT, R0, R27, RZ ;  /* 0x0000001b001b7210 */ /* 0x000fe40007ffe0ff */
[CC--:B----4-:R-:W-:Y:S02]  /*1320*/  IADD3 R26, PT, PT, R17.reuse, -R18.reuse, -R14 ;  /* 0x80000012111a7210 */ /* 0x0d0fe40007ffe80e */
[----:B------:R-:W-:-:S03]  /*1330*/  IADD3 R28, PT, PT, -R17, R18, RZ ;  /* 0x00000012111c7210 */ /* 0x000fc60007ffe1ff */
[----:B-----5:R-:W-:Y:S01]  /*1340*/  IMAD.IADD R10, R10, 0x1, R26 ;  /* 0x000000010a0a7824 */ /* 0x020fe200078e021a */
[----:B------:R-:W-:Y:S01]  /*1350*/  IADD3 R26, PT, PT, -R17, R14, RZ ;  /* 0x0000000e111a7210 */ /* 0x000fe20007ffe1ff */
[----:B--2---:R-:W-:-:S04]  /*1360*/  IMAD R28, R9, R28, R17 ;  /* 0x0000001c091c7224 */ /* 0x004fc800078e0211 */
[----:B------:R-:W-:-:S04]  /*1370*/  IMAD R26, R9, R10, R26 ;  /* 0x0000000a091a7224 */ /* 0x000fc800078e021a */
[----:B------:R-:W-:-:S05]  /*1380*/  IMAD R15, R7, R26, R28 ;  /* 0x0000001a070f7224 */ /* 0x000fca00078e021c */
[----:B------:R1:W-:Y:S01]  /*1390*/  STG.E desc[UR6][R24.64], R15 ;  /* 0x0000000f18007986 */ /* 0x0003e2000c101906 */
[----:B------:R-:W-:Y:S05]  /*13a0*/  @!P0 BRA `(.L_x_23) ;  /* 0xfffffffc00948947 */ /* 0x000fea000383ffff */
.L_x_22:
[----:B------:R-:W-:Y:S05]  /*13b0*/  BSYNC.RECONVERGENT B0 ;  /* 0x0000000000007941 */ /* 0x000fea0003800200 */
.L_x_21:
[----:B------:R-:W-:-:S05]  /*13c0*/  IMAD.IADD R3, R4, 0x1, R3 ;  /* 0x0000000104037824 */ /* 0x000fca00078e0203 */
[----:B------:R-:W-:Y:S02]  /*13d0*/  ISETP.GT.U32.AND P0, PT, R12, R3, PT ;  /* 0x000000030c00720c */ /* 0x000fe40003f04070 */
[----:B------:R-:W-:-:S04]  /*13e0*/  SHF.R.S32.HI R7, RZ, 0x1f, R3 ;  /* 0x0000001fff077819 */ /* 0x000fc80000011403 */
[----:B------:R-:W-:-:S13]  /*13f0*/  ISETP.GT.U32.AND.EX P0, PT, R2, R7, PT, P0 ;  /* 0x000000070200720c */ /* 0x000fda0003f04100 */
[----:B------:R-:W-:Y:S05]  /*1400*/  @P0 BRA `(.L_x_24) ;  /* 0xfffffff400f40947 */ /* 0x000fea000383ffff */
[----:B------:R-:W-:Y:S05]  /*1410*/  EXIT ;  /* 0x000000000000794d */ /* 0x000fea0003800000 */
        .weak           $__internal_1_$__cuda_sm20_div_u64
        .type           $__internal_1_$__cuda_sm20_div_u64,@function
        .size           $__internal_1_$__cuda_sm20_div_u64,(.L_x_81 - $__internal_1_$__cuda_sm20_div_u64)
$__internal_1_$__cuda_sm20_div_u64:
[----:B------:R-:W-:Y:S01]  /*1420*/  MOV R8, R0 ;  /* 0x0000000000087202 */ /* 0x000fe20000000f00 */
[----:B------:R-:W-:-:S05]  /*1430*/  IMAD.MOV.U32 R9, RZ, RZ, R3 ;  /* 0x000000ffff097224 */ /* 0x000fca00078e0003 */
        /* <DEDUP_REMOVED lines=9> */
[----:B------:R-:W-:Y:S01]  /*14d0*/  IMAD.X R13, RZ, RZ, ~R7, P0 ;  /* 0x000000ffff0d7224 */ /* 0x000fe200000e0e07 */
[----:B------:R-:W-:-:S03]  /*14e0*/  MOV R7, R4 ;  /* 0x0000000400077202 */ /* 0x000fc60000000f00 */
[-C--:B------:R-:W-:Y:S02]  /*14f0*/  IMAD R9, R5, R13.reuse, RZ ;  /* 0x0000000d05097224 */ /* 0x080fe400078e02ff */
[----:B------:R-:W-:-:S04]  /*1500*/  IMAD.WIDE.U32 R6, P0, R4, R13, R6 ;  /* 0x0000000d04067225 */ /* 0x000fc80007800006 */
[----:B------:R-:W-:-:S04]  /*1510*/  IMAD.HI.U32 R13, R5, R13, RZ ;  /* 0x0000000d050d7227 */ /* 0x000fc800078e00ff */
[----:B------:R-:W-:-:S05]  /*1520*/  IMAD.HI.U32 R6, P1, R5, R11, R6 ;  /* 0x0000000b05067227 */ /* 0x000fca0007820006 */
[----:B------:R-:W-:Y:S01]  /*1530*/  IADD3 R7, P2, PT, R9, R6, RZ ;  /* 0x0000000609077210 */ /* 0x000fe20007f5e0ff */
[----:B------:R-:W-:-:S04]  /*1540*/  IMAD.X R6, R13, 0x1, R5, P0 ;  /* 0x000000010d067824 */ /* 0x000fc800000e0605 */
[----:B------:R-:W-:Y:S01]  /*1550*/  IMAD.WIDE.U32 R4, R7, R0, RZ ;  /* 0x0000000007047225 */ /* 0x000fe200078e00ff */
[----:B------:R-:W-:-:S03]  /*1560*/  IADD3.X R9, PT, PT, RZ, RZ, R6, P2, P1 ;  /* 0x000000ffff097210 */ /* 0x000fc600017e2406 */
[----:B------:R-:W-:Y:S01]  /*1570*/  IMAD R5, R7, R3, R5 ;  /* 0x0000000307057224 */ /* 0x000fe200078e0205 */
[----:B------:R-:W-:-:S03]  /*1580*/  IADD3 R11, P0, PT, RZ, -R4, RZ ;  /* 0x80000004ff0b7210 */ /* 0x000fc60007f1e0ff */
[----:B------:R-:W-:Y:S02]  /*1590*/  IMAD R8, R9, R0, R5 ;  /* 0x0000000009087224 */ /* 0x000fe400078e0205 */
[----:B------:R-:W0:Y:S01]  /*15a0*/  LDC.64 R4, c[0x0][0x388] ;  /* 0x0000e200ff047b82 */ /* 0x000e220000000a00 */
[----:B------:R-:W-:Y:S02]  /*15b0*/  IMAD.HI.U32 R6, R7, R11, RZ ;  /* 0x0000000b07067227 */ /* 0x000fe400078e00ff */
[----:B------:R-:W-:-:S05]  /*15c0*/  IADD3.X R8, PT, PT, RZ, ~R8, RZ, P0, !PT ;  /* 0x80000008ff087210 */ /* 0x000fca00007fe4ff */
[----:B------:R-:W-:-:S04]  /*15d0*/  IMAD.WIDE.U32 R6, P0, R7, R8, R6 ;  /* 0x0000000807067225 */ /* 0x000fc80007800006 */
[C---:B------:R-:W-:Y:S02]  /*15e0*/  IMAD R13, R9.reuse, R8, RZ ;  /* 0x00000008090d7224 */ /* 0x040fe400078e02ff */
[----:B------:R-:W-:-:S04]  /*15f0*/  IMAD.HI.U32 R6, P1, R9, R11, R6 ;  /* 0x0000000b09067227 */ /* 0x000fc80007820006 */
[----:B------:R-:W-:Y:S02]  /*1600*/  HFMA2 R7, -RZ, RZ, 0, 0 ;  /* 0x00000000ff077431 */ /* 0x000fe400000001ff */
        /* <DEDUP_REMOVED lines=11> */
[----:B------:R-:W-:-:S03]  /*16c0*/  IMAD.WIDE.U32 R6, R9, R0, RZ ;  /* 0x0000000009067225 */ /* 0x000fc600078e00ff */
[----:B------:R-:W-:Y:S01]  /*16d0*/  IADD3.X R11, PT, PT, RZ, R8, RZ, P1, !PT ;  /* 0x00000008ff0b7210 */ /* 0x000fe20000ffe4ff */
[----:B------:R-:W-:Y:S01]  /*16e0*/  IMAD R7, R9, R3, R7 ;  /* 0x0000000309077224 */ /* 0x000fe200078e0207 */
[----:B------:R-:W-:-:S03]  /*16f0*/  IADD3 R13, P1, PT, -R6, R4, RZ ;  /* 0x00000004060d7210 */ /* 0x000fc60007f3e1ff */
[-C--:B------:R-:W-:Y:S01]  /*1700*/  IMAD R4, R11, R0.reuse, R7 ;  /* 0x000000000b047224 */ /* 0x080fe200078e0207 */
[----:B------:R-:W-:-:S03]  /*1710*/  ISETP.GE.U32.AND P0, PT, R13, R0, PT ;  /* 0x000000000d00720c */ /* 0x000fc60003f06070 */
[----:B------:R-:W-:Y:S01]  /*1720*/  IMAD.X R10, R5, 0x1, ~R4, P1 ;  /* 0x00000001050a7824 */ /* 0x000fe200008e0e04 */
[----:B------:R-:W-:Y:S02]  /*1730*/  IADD3 R4, P2, PT, R9, 0x1, RZ ;  /* 0x0000000109047810 */ /* 0x000fe40007f5e0ff */
[----:B------:R-:W-:Y:S02]  /*1740*/  IADD3 R5, P1, PT, -R0, R13, RZ ;  /* 0x0000000d00057210 */ /* 0x000fe40007f3e1ff */
[----:B------:R-:W-:Y:S01]  /*1750*/  ISETP.GE.U32.AND.EX P0, PT, R10, R3, PT, P0 ;  /* 0x000000030a00720c */ /* 0x000fe20003f06100 */
[----:B------:R-:W-:Y:S01]  /*1760*/  IMAD.X R6, RZ, RZ, R11, P2 ;  /* 0x000000ffff067224 */ /* 0x000fe200010e060b */
[----:B------:R-:W-:Y:S02]  /*1770*/  IADD3.X R8, PT, PT, ~R3, R10, RZ, P1, !PT ;  /* 0x0000000a03087210 */ /* 0x000fe40000ffe5ff */
[----:B------:R-:W-:Y:S02]  /*1780*/  SEL R5, R5, R13, P0 ;  /* 0x0000000d05057207 */ /* 0x000fe40000000000 */
[----:B------:R-:W-:-:S02]  /*1790*/  SEL R9, R4, R9, P0 ;  /* 0x0000000904097207 */ /* 0x000fc40000000000 */
[----:B------:R-:W-:Y:S02]  /*17a0*/  SEL R8, R8, R10, P0 ;  /* 0x0000000a08087207 */ /* 0x000fe40000000000 */
[----:B------:R-:W-:Y:S02]  /*17b0*/  SEL R4, R6, R11, P0 ;  /* 0x0000000b06047207 */ /* 0x000fe40000000000 */
[----:B------:R-:W-:Y:S02]  /*17c0*/  ISETP.GE.U32.AND P0, PT, R5, R0, PT ;  /* 0x000000000500720c */ /* 0x000fe40003f06070 */
[----:B------:R-:W-:Y:S02]  /*17d0*/  IADD3 R6, P2, PT, R9, 0x1, RZ ;  /* 0x0000000109067810 */ /* 0x000fe40007f5e0ff */
[----:B------:R-:W-:Y:S02]  /*17e0*/  ISETP.GE.U32.AND.EX P0, PT, R8, R3, PT, P0 ;  /* 0x000000030800720c */ /* 0x000fe40003f06100 */
[----:B------:R-:W-:-:S02]  /*17f0*/  IADD3.X R7, PT, PT, RZ, R4, RZ, P2, !PT ;  /* 0x00000004ff077210 */ /* 0x000fc400017fe4ff */
[----:B------:R-:W-:Y:S02]  /*1800*/  ISETP.NE.U32.AND P1, PT, R0, RZ, PT ;  /* 0x000000ff0000720c */ /* 0x000fe40003f25070 */
[----:B------:R-:W-:Y:S01]  /*1810*/  SEL R7, R7, R4, P0 ;  /* 0x0000000407077207 */ /* 0x000fe20000000000 */
[----:B------:R-:W-:Y:S01]  /*1820*/  IMAD.MOV.U32 R4, RZ, RZ, R2 ;  /* 0x000000ffff047224 */ /* 0x000fe200078e0002 */
[----:B------:R-:W-:Y:S02]  /*1830*/  MOV R5, 0x0 ;  /* 0x0000000000057802 */ /* 0x000fe40000000f00 */
[----:B------:R-:W-:Y:S02]  /*1840*/  ISETP.NE.AND.EX P1, PT, R3, RZ, PT, P1 ;  /* 0x000000ff0300720c */ /* 0x000fe40003f25310 */
[----:B------:R-:W-:Y:S02]  /*1850*/  SEL R6, R6, R9, P0 ;  /* 0x0000000906067207 */ /* 0x000fe40000000000 */
[----:B------:R-:W-:-:S02]  /*1860*/  SEL R7, R7, 0xffffffff, P1 ;  /* 0xffffffff07077807 */ /* 0x000fc40000800000 */
[----:B------:R-:W-:Y:S01]  /*1870*/  SEL R6, R6, 0xffffffff, P1 ;  /* 0xffffffff06067807 */ /* 0x000fe20000800000 */
[----:B------:R-:W-:Y:S06]  /*1880*/  RET.REL.NODEC R4 `(_Z15resize_bilinearIjLm8EEvPT_miiPKS0_iiffb) ;  /* 0xffffffe404dc7950 */ /* 0x000fec0003c3ffff */
.L_x_25:
        /* <DEDUP_REMOVED lines=15> */
.L_x_81:


//--------------------- .text._Z6resizeItLm8EEvPT_miiPKS0_iiffbb --------------------------
	.section	.text._Z6resizeItLm8EEvPT_miiPKS0_iiffbb,"ax",@progbits
	.align	128
        .global         _Z6resizeItLm8EEvPT_miiPKS0_iiffbb
        .type           _Z6resizeItLm8EEvPT_miiPKS0_iiffbb,@function
        .size           _Z6resizeItLm8EEvPT_miiPKS0_iiffbb,(.L_x_82 - _Z6resizeItLm8EEvPT_miiPKS0_iiffbb)
        .other          _Z6resizeItLm8EEvPT_miiPKS0_iiffbb,@"STO_CUDA_ENTRY STV_DEFAULT"
_Z6resizeItLm8EEvPT_miiPKS0_iiffbb:
.text._Z6resizeItLm8EEvPT_miiPKS0_iiffbb:
        /* <DEDUP_REMOVED lines=29> */
.L_x_26:
[----:B------:R-:W-:-:S07]  /*01d0*/  MOV R2, 0x1f0 ;  /* 0x000001f000027802 */ /* 0x000fce0000000f00 */
[----:B------:R-:W-:Y:S05]  /*01e0*/  CALL.REL.NOINC `($__internal_2_$__cuda_sm20_div_u64) ;  /* 0x0000001400cc7944 */ /* 0x000fea0003c00000 */
[----:B------:R-:W-:Y:S02]  /*01f0*/  IMAD.MOV.U32 R2, RZ, RZ, R4 ;  /* 0x000000ffff027224 */ /* 0x000fe400078e0004 */
[----:B------:R-:W-:-:S07]  /*0200*/  IMAD.MOV.U32 R3, RZ, RZ, R5 ;  /* 0x000000ffff037224 */ /* 0x000fce00078e0005 */
.L_x_27:
        /* <DEDUP_REMOVED lines=42> */
.L_x_37:
        /* <DEDUP_REMOVED lines=81> */
.L_x_32:
[----:B------:R-:W-:Y:S05]  /*09c0*/  BSYNC.RECONVERGENT B1 ;  /* 0x0000000000017941 */ /* 0x000fea0003800200 */
.L_x_31:
[----:B------:R-:W-:-:S05]  /*09d0*/  IMAD.IADD R22, R15, 0x1, R22 ;  /* 0x000000010f167824 */ /* 0x000fca00078e0216 */
[----:B------:R-:W-:-:S07]  /*09e0*/  @!P3 IADD3 R22, PT, PT, -R22, RZ, RZ ;  /* 0x000000ff1616b210 */ /* 0x000fce0007ffe1ff */
.L_x_30:
[----:B------:R-:W-:Y:S05]  /*09f0*/  BSYNC.RECONVERGENT B0 ;  /* 0x0000000000007941 */ /* 0x000fea0003800200 */
.L_x_29:
        /* <DEDUP_REMOVED lines=34> */
.L_x_36:
[----:B------:R-:W-:Y:S05]  /*0c20*/  BSYNC.RECONVERGENT B1 ;  /* 0x0000000000017941 */ /* 0x000fea0003800200 */
.L_x_35:
[----:B------:R-:W-:-:S04]  /*0c30*/  IMAD.IADD R24, R15, 0x1, R24 ;  /* 0x000000010f187824 */ /* 0x000fc800078e0218 */
[----:B------:R-:W-:-:S07]  /*0c40*/  @!P4 IMAD.MOV R24, RZ, RZ, -R24 ;  /* 0x000000ffff18c224 */ /* 0x000fce00078e0a18 */
.L_x_34:
[----:B------:R-:W-:Y:S05]  /*0c50*/  BSYNC.RECONVERGENT B0 ;  /* 0x0000000000007941 */ /* 0x000fea0003800200 */
.L_x_33:
        /* <DEDUP_REMOVED lines=16> */
[----:B------:R0:W2:Y:S01]  /*0d60*/  LDG.E.U16.CONSTANT R24, desc[UR6][R14.64] ;  /* 0x000000060e187981 */ /* 0x0000a2000c1e9500 */
[----:B------:R-:W-:-:S04]  /*0d70*/  IMAD.WIDE R22, R4, 0x2, R14 ;  /* 0x0000000204167825 */ /* 0x000fc800078e020e */
[C---:B------:R-:W-:Y:S02]  /*0d80*/  IMAD.WIDE R16, R4.reuse, 0x2, R22 ;  /* 0x0000000204107825 */ /* 0x040fe400078e0216 */
[----:B------:R-:W3:Y:S02]  /*0d90*/  LDG.E.U16.CONSTANT R22, desc[UR6][R22.64] ;  /* 0x0000000616167981 */ /* 0x000ee4000c1e9500 */
[C---:B0-----:R-:W-:Y:S02]  /*0da0*/  IMAD.WIDE R14, R4.reuse, 0x2, R16 ;  /* 0x00000002040e7825 */ /* 0x041fe400078e0210 */
[----:B------:R0:W4:Y:S04]  /*0db0*/  LDG.E.U16.CONSTANT R21, desc[UR6][R16.64] ;  /* 0x0000000610157981 */ /* 0x000128000c1e9500 */
[----:B------:R1:W5:Y:S01]  /*0dc0*/  LDG.E.U16.CONSTANT R23, desc[UR6][R14.64] ;  /* 0x000000060e177981 */ /* 0x000362000c1e9500 */
[----:B0-----:R-:W-:-:S05]  /*0dd0*/  IMAD.WIDE R16, R4, 0x2, R14 ;  /* 0x0000000204107825 */ /* 0x001fca00078e020e */
[----:B------:R0:W5:Y:S01]  /*0de0*/  LDG.E.U16.CONSTANT R11, desc[UR6][R16.64] ;  /* 0x00000006100b7981 */ /* 0x000162000c1e9500 */
[----:B-1----:R-:W-:-:S04]  /*0df0*/  IMAD.WIDE R14, R4, 0x2, R16 ;  /* 0x00000002040e7825 */ /* 0x002fc800078e0210 */
[C---:B0-----:R-:W-:Y:S02]  /*0e00*/  IMAD.WIDE R16, R4.reuse, 0x2, R14 ;  /* 0x0000000204107825 */ /* 0x041fe400078e020e */
[----:B------:R-:W5:Y:S04]  /*0e10*/  LDG.E.U16.CONSTANT R15, desc[UR6][R14.64] ;  /* 0x000000060e0f7981 */ /* 0x000f68000c1e9500 */
[----:B------:R0:W5:Y:S02]  /*0e20*/  LDG.E.U16.CONSTANT R14, desc[UR6][R16.64] ;  /* 0x00000006100e7981 */ /* 0x000164000c1e9500 */
[----:B0-----:R-:W-:-:S05]  /*0e30*/  IMAD.WIDE R16, R4, 0x2, R16 ;  /* 0x0000000204107825 */ /* 0x001fca00078e0210 */
[----:B------:R0:W5:Y:S02]  /*0e40*/  LDG.E.U16.CONSTANT R27, desc[UR6][R16.64] ;  /* 0x00000006101b7981 */ /* 0x000164000c1e9500 */
        /* <DEDUP_REMOVED lines=12> */
[----:B--2---:R0:W-:Y:S02]  /*0f10*/  STG.E.U16 desc[UR6][R28.64], R24 ;  /* 0x000000181c007986 */ /* 0x0041e4000c101506 */
[----:B0-----:R-:W-:-:S05]  /*0f20*/  IADD3 R24, P0, PT, R16, R9, RZ ;  /* 0x0000000910187210 */ /* 0x001fca0007f1e0ff */
[----:B------:R-:W-:Y:S01]  /*0f30*/  IMAD.X R25, R17, 0x1, R10, P0 ;  /* 0x0000000111197824 */ /* 0x000fe200000e060a */
[-C--:B------:R-:W-:Y:S01]  /*0f40*/  IADD3 R28, P0, PT, R24, R9.reuse, RZ ;  /* 0x00000009181c7210 */ /* 0x080fe20007f1e0ff */
[----:B---3--:R0:W-:Y:S03]  /*0f50*/  STG.E.U16 desc[UR6][R16.64], R22 ;  /* 0x0000001610007986 */ /* 0x0081e6000c101506 */
[----:B------:R-:W-:Y:S02]  /*0f60*/  IADD3.X R29, PT, PT, R25, R10, RZ, P0, !PT ;  /* 0x0000000a191d7210 */ /* 0x000fe400007fe4ff */
[----:B0-----:R-:W-:-:S05]  /*0f70*/  IADD3 R16, P0, PT, R28, R9, RZ ;  /* 0x000000091c107210 */ /* 0x001fca0007f1e0ff */
[--C-:B------:R-:W-:Y:S01]  /*0f80*/  IMAD.X R17, R29, 0x1, R10.reuse, P0 ;  /* 0x000000011d117824 */ /* 0x100fe200000e060a */
[-C--:B------:R-:W-:Y:S01]  /*0f90*/  IADD3 R20, P0, PT, R16, R9.reuse, RZ ;  /* 0x0000000910147210 */ /* 0x080fe20007f1e0ff */
[----:B----4-:R0:W-:Y:S04]  /*0fa0*/  STG.E.U16 desc[UR6][R24.64], R21 ;  /* 0x0000001518007986 */ /* 0x0101e8000c101506 */
[----:B-----5:R1:W-:Y:S01]  /*0fb0*/  STG.E.U16 desc[UR6][R28.64], R23 ;  /* 0x000000171c007986 */ /* 0x0203e2000c101506 */
[----:B0-----:R-:W-:Y:S01]  /*0fc0*/  IMAD.X R21, R17, 0x1, R10, P0 ;  /* 0x0000000111157824 */ /* 0x001fe200000e060a */
[----:B-1----:R-:W-:-:S04]  /*0fd0*/  IADD3 R28, P0, PT, R20, R9, RZ ;  /* 0x00000009141c7210 */ /* 0x002fc80007f1e0ff */
[----:B------:R-:W-:Y:S02]  /*0fe0*/  IADD3.X R29, PT, PT, R21, R10, RZ, P0, !PT ;  /* 0x0000000a151d7210 */ /* 0x000fe400007fe4ff */
[----:B------:R-:W-:Y:S01]  /*0ff0*/  IADD3 R24, P0, PT, R28, R9, RZ ;  /* 0x000000091c187210 */ /* 0x000fe20007f1e0ff */
[----:B------:R-:W0:Y:S01]  /*1000*/  F2I.FTZ.U32.TRUNC.NTZ R23, R26 ;  /* 0x0000001a00177305 */ /* 0x000e22000021f000 */
[----:B------:R1:W-:Y:S03]  /*1010*/  STG.E.U16 desc[UR6][R16.64], R11 ;  /* 0x0000000b10007986 */ /* 0x0003e6000c101506 */
[----:B------:R-:W-:Y:S01]  /*1020*/  IMAD.X R25, R29, 0x1, R10, P0 ;  /* 0x000000011d197824 */ /* 0x000fe200000e060a */
[----:B------:R2:W-:Y:S01]  /*1030*/  STG.E.U16 desc[UR6][R20.64], R15 ;  /* 0x0000000f14007986 */ /* 0x0005e2000c101506 */
[----:B------:R-:W-:-:S03]  /*1040*/  ISETP.GT.U32.AND P0, PT, R12, R18, PT ;  /* 0x000000120c00720c */ /* 0x000fc60003f04070 */
[----:B------:R2:W-:Y:S04]  /*1050*/  STG.E.U16 desc[UR6][R28.64], R14 ;  /* 0x0000000e1c007986 */ /* 0x0005e8000c101506 */
[----:B------:R2:W-:Y:S01]  /*1060*/  STG.E.U16 desc[UR6][R24.64], R27 ;  /* 0x0000001b18007986 */ /* 0x0005e2000c101506 */
[----:B------:R-:W-:Y:S01]  /*1070*/  ISETP.GT.U32.AND.EX P0, PT, R2, R19, PT, P0 ;  /* 0x000000130200720c */ /* 0x000fe20003f04100 */
[----:B0-----:R-:W-:-:S04]  /*1080*/  IMAD.MOV R22, RZ, RZ, -R23 ;  /* 0x000000ffff167224 */ /* 0x001fc800078e0a17 */
[----:B-1----:R-:W-:Y:S01]  /*1090*/  IMAD R11, R22, R6, RZ ;  /* 0x00000006160b7224 */ /* 0x002fe200078e02ff */
[----:B------:R-:W-:-:S05]  /*10a0*/  MOV R22, RZ ;  /* 0x000000ff00167202 */ /* 0x000fca0000000f00 */
[----:B------:R-:W-:Y:S02]  /*10b0*/  IMAD.HI.U32 R11, R23, R11, R22 ;  /* 0x0000000b170b7227 */ /* 0x000fe400078e0016 */
[----:B--2---:R-:W-:Y:S05]  /*10c0*/  @P0 BRA `(.L_x_37) ;  /* 0xfffffff000f80947 */ /* 0x004fea000383ffff */
[----:B------:R-:W-:Y:S05]  /*10d0*/  EXIT ;  /* 0x000000000000794d */ /* 0x000fea0003800000 */
.L_x_28:
        /* <DEDUP_REMOVED lines=17> */
.L_x_38:
        /* <DEDUP_REMOVED lines=68> */
[----:B------:R1:W2:Y:S02]  /*1630*/  LDG.E.U16.CONSTANT R17, desc[UR6][R20.64] ;  /* 0x0000000614117981 */ /* 0x0002a4000c1e9500 */
[----:B-1----:R-:W-:-:S04]  /*1640*/  IMAD.WIDE R20, R4, 0x2, R20 ;  /* 0x0000000204147825 */ /* 0x002fc800078e0214 */
[----:B------:R-:W-:Y:S02]  /*1650*/  IMAD.WIDE R26, R4, 0x2, R20 ;  /* 0x00000002041a7825 */ /* 0x000fe400078e0214 */
[----:B------:R-:W3:Y:S04]  /*1660*/  LDG.E.U16.CONSTANT R20, desc[UR6][R20.64] ;  /* 0x0000000614147981 */ /* 0x000ee8000c1e9500 */
[----:B------:R1:W4:Y:S01]  /*1670*/  LDG.E.U16.CONSTANT R23, desc[UR6][R26.64] ;  /* 0x000000061a177981 */ /* 0x000322000c1e9500 */
[----:B------:R-:W-:-:S04]  /*1680*/  IMAD R16, R0, R16, RZ ;  /* 0x0000001000107224 */ /* 0x000fc800078e02ff */
[----:B------:R-:W-:-:S04]  /*1690*/  IMAD R25, R25, R9, R16 ;  /* 0x0000000919197224 */ /* 0x000fc800078e0210 */
[----:B------:R-:W-:Y:S02]  /*16a0*/  IMAD.IADD R25, R24, 0x1, R25 ;  /* 0x0000000118197824 */ /* 0x000fe400078e0219 */
[----:B-1----:R-:W-:-:S04]  /*16b0*/  IMAD.WIDE R26, R4, 0x2, R26 ;  /* 0x00000002041a7825 */ /* 0x002fc800078e021a */
[----:B0-----:R-:W-:Y:S01]  /*16c0*/  IMAD.WIDE R14, R25, 0x2, R14 ;  /* 0x00000002190e7825 */ /* 0x001fe200078e020e */
[----:B------:R0:W5:Y:S02]  /*16d0*/  LDG.E.U16.CONSTANT R21, desc[UR6][R26.64] ;  /* 0x000000061a157981 */ /* 0x000164000c1e9500 */
[----:B------:R-:W-:Y:S01]  /*16e0*/  IADD3 R16, P0, PT, R14, R6, RZ ;  /* 0x000000060e107210 */ /* 0x000fe20007f1e0ff */
[----:B0-----:R-:W-:Y:S01]  /*16f0*/  IMAD.WIDE R26, R4, 0x2, R26 ;  /* 0x00000002041a7825 */ /* 0x001fe200078e021a */
[----:B--2---:R0:W-:Y:S02]  /*1700*/  STG.E.U16 desc[UR6][R14.64], R17 ;  /* 0x000000110e007986 */ /* 0x0041e4000c101506 */
[----:B0-----:R-:W-:Y:S02]  /*1710*/  IADD3.X R17, PT, PT, R15, R22, RZ, P0, !PT ;  /* 0x000000160f117210 */ /* 0x001fe400007fe4ff */
[----:B------:R-:W-:-:S03]  /*1720*/  IADD3 R14, P0, PT, R6, R16, RZ ;  /* 0x00000010060e7210 */ /* 0x000fc60007f1e0ff */
[----:B---3--:R0:W-:Y:S02]  /*1730*/  STG.E.U16 desc[UR6][R16.64], R20 ;  /* 0x0000001410007986 */ /* 0x0081e4000c101506 */
[----:B------:R-:W-:Y:S02]  /*1740*/  IMAD.X R15, R22, 0x1, R17, P0 ;  /* 0x00000001160f7824 */ /* 0x000fe400000e0611 */
[C---:B0-----:R-:W-:Y:S02]  /*1750*/  IMAD.WIDE R16, R4.reuse, 0x2, R26 ;  /* 0x0000000204107825 */ /* 0x041fe400078e021a */
[----:B------:R-:W2:Y:S02]  /*1760*/  LDG.E.U16.CONSTANT R26, desc[UR6][R26.64] ;  /* 0x000000061a1a7981 */ /* 0x000ea4000c1e9500 */
[C---:B------:R-:W-:Y:S02]  /*1770*/  IMAD.WIDE R24, R4.reuse, 0x2, R16 ;  /* 0x0000000204187825 */ /* 0x040fe400078e0210 */
[----:B----4-:R0:W-:Y:S04]  /*1780*/  STG.E.U16 desc[UR6][R14.64], R23 ;  /* 0x000000170e007986 */ /* 0x0101e8000c101506 */
[----:B0-----:R0:W3:Y:S02]  /*1790*/  LDG.E.U16.CONSTANT R23, desc[UR6][R16.64] ;  /* 0x0000000610177981 */ /* 0x0010e4000c1e9500 */
[----:B0-----:R-:W-:-:S02]  /*17a0*/  IMAD.WIDE R16, R4, 0x2, R24 ;  /* 0x0000000204107825 */ /* 0x001fc400078e0218 */
[----:B------:R-:W4:Y:S04]  /*17b0*/  LDG.E.U16.CONSTANT R24, desc[UR6][R24.64] ;  /* 0x0000000618187981 */ /* 0x000f28000c1e9500 */
[----:B------:R0:W4:Y:S01]  /*17c0*/  LDG.E.U16.CONSTANT R25, desc[UR6][R16.64] ;  /* 0x0000000610197981 */ /* 0x000122000c1e9500 */
[----:B------:R-:W-:-:S05]  /*17d0*/  IADD3 R14, P0, PT, R6, R14, RZ ;  /* 0x0000000e060e7210 */ /* 0x000fca0007f1e0ff */
[----:B------:R-:W-:Y:S01]  /*17e0*/  IMAD.X R15, R22, 0x1, R15, P0 ;  /* 0x00000001160f7824 */ /* 0x000fe200000e060f */
[----:B------:R-:W-:-:S04]  /*17f0*/  IADD3 R20, P0, PT, R6, R14, RZ ;  /* 0x0000000e06147210 */ /* 0x000fc80007f1e0ff */
[----:B-----5:R1:W-:Y:S02]  /*1800*/  STG.E.U16 desc[UR6][R14.64], R21 ;  /* 0x000000150e007986 */ /* 0x0203e4000c101506 */
[----:B-1----:R-:W-:Y:S02]  /*1810*/  IADD3.X R21, PT, PT, R22, R15, RZ, P0, !PT ;  /* 0x0000000f16157210 */ /* 0x002fe400007fe4ff */
[----:B0-----:R-:W-:-:S05]  /*1820*/  IADD3 R16, P0, PT, R6, R20, RZ ;  /* 0x0000001406107210 */ /* 0x001fca0007f1e0ff */
[----:B------:R-:W-:Y:S01]  /*1830*/  IMAD.X R17, R22, 0x1, R21, P0 ;  /* 0x0000000116117824 */ /* 0x000fe200000e0615 */
[----:B------:R-:W-:-:S05]  /*1840*/  IADD3 R14, P0, PT, R6, R16, RZ ;  /* 0x00000010060e7210 */ /* 0x000fca0007f1e0ff */
[----:B------:R-:W-:Y:S02]  /*1850*/  IMAD.X R15, R22, 0x1, R17, P0 ;  /* 0x00000001160f7824 */ /* 0x000fe400000e0611 */
[----:B------:R-:W-:-:S05]  /*1860*/  IMAD.IADD R18, R7, 0x1, R18 ;  /* 0x0000000107127824 */ /* 0x000fca00078e0212 */
[----:B------:R-:W-:Y:S01]  /*1870*/  SHF.R.S32.HI R27, RZ, 0x1f, R18 ;  /* 0x0000001fff1b7819 */ /* 0x000fe20000011412 */
[----:B--2---:R0:W-:Y:S02]  /*1880*/  STG.E.U16 desc[UR6][R20.64], R26 ;  /* 0x0000001a14007986 */ /* 0x0041e4000c101506 */
[----:B0-----:R-:W-:-:S04]  /*1890*/  IADD3 R20, P0, PT, R6, R14, RZ ;  /* 0x0000000e06147210 */ /* 0x001fc80007f1e0ff */
[----:B------:R-:W-:Y:S01]  /*18a0*/  IADD3.X R21, PT, PT, R22, R15, RZ, P0, !PT ;  /* 0x0000000f16157210 */ /* 0x000fe200007fe4ff */
[----:B---3--:R0:W-:Y:S01]  /*18b0*/  STG.E.U16 desc[UR6][R16.64], R23 ;  /* 0x0000001710007986 */ /* 0x0081e2000c101506 */
[----:B------:R-:W-:-:S04]  /*18c0*/  ISETP.GT.U32.AND P0, PT, R12, R18, PT ;  /* 0x000000120c00720c */ /* 0x000fc80003f04070 */
[----:B------:R-:W-:Y:S01]  /*18d0*/  ISETP.GT.U32.AND.EX P0, PT, R2, R27, PT, P0 ;  /* 0x0000001b0200720c */ /* 0x000fe20003f04100 */
[----:B----4-:R0:W-:Y:S04]  /*18e0*/  STG.E.U16 desc[UR6][R14.64], R24 ;  /* 0x000000180e007986 */ /* 0x0101e8000c101506 */
[----:B------:R0:W-:Y:S08]  /*18f0*/  STG.E.U16 desc[UR6][R20.64], R25 ;  /* 0x0000001914007986 */ /* 0x0001f0000c101506 */
[----:B------:R-:W-:Y:S05]  /*1900*/  @P0 BRA `(.L_x_38) ;  /* 0xfffffff800380947 */ /* 0x000fea000383ffff */
[----:B------:R-:W-:Y:S05]  /*1910*/  EXIT ;  /* 0x000000000000794d */ /* 0x000fea0003800000 */
        .weak           $__internal_2_$__cuda_sm20_div_u64
        .type           $__internal_2_$__cuda_sm20_div_u64,@function
        .size           $__internal_2_$__cuda_sm20_div_u64,(.L_x_82 - $__internal_2_$__cuda_sm20_div_u64)
$__internal_2_$__cuda_sm20_div_u64:
        /* <DEDUP_REMOVED lines=68> */
[----:B------:R-:W-:Y:S06]  /*1d60*/  RET.REL.NODEC R2 `(_Z6resizeItLm8EEvPT_miiPKS0_iiffbb) ;  /* 0xffffffe002a47950 */ /* 0x000fec0003c3ffff */
.L_x_39:
        /* <DEDUP_REMOVED lines=9> */
.L_x_82:


//--------------------- .text._Z15resize_bilinearItLm8EEvPT_miiPKS0_iiffb --------------------------
	.section	.text._Z15resize_bilinearItLm8EEvPT_miiPKS0_iiffb,"ax",@progbits
	.align	128
        .global         _Z15resize_bilinearItLm8EEvPT_miiPKS0_iiffb
        .type           _Z15resize_bilinearItLm8EEvPT_miiPKS0_iiffb,@function
        .size           _Z15resize_bilinearItLm8EEvPT_miiPKS0_iiffb,(.L_x_83 - _Z15resize_bilinearItLm8EEvPT_miiPKS0_iiffb)
        .other          _Z15resize_bilinearItLm8EEvPT_miiPKS0_iiffb,@"STO_CUDA_ENTRY STV_DEFAULT"
_Z15resize_bilinearItLm8EEvPT_miiPKS0_iiffb:
.text._Z15resize_bilinearItLm8EEvPT_miiPKS0_iiffb:
        /* <DEDUP_REMOVED lines=29> */
.L_x_40:
[----:B------:R-:W-:-:S07]  /*01d0*/  MOV R2, 0x1f0 ;  /* 0x000001f000027802 */ /* 0x000fce0000000f00 */
[----:B------:R-:W-:Y:S05]  /*01e0*/  CALL.REL.NOINC `($__internal_3_$__cuda_sm20_div_u64) ;  /* 0x0000001000c47944 */ /* 0x000fea0003c00000 */
[----:B------:R-:W-:Y:S01]  /*01f0*/  MOV R4, R6 ;  /* 0x0000000600047202 */ /* 0x000fe20000000f00 */
[----:B------:R-:W-:-:S07]  /*0200*/  IMAD.MOV.U32 R5, RZ, RZ, R7 ;  /* 0x000000ffff057224 */ /* 0x000fce00078e0007 */
.L_x_41:
        /* <DEDUP_REMOVED lines=24> */
.L_x_46:
[-C--:B------:R-:W-:Y:S01]  /*0390*/  IABS R15, R0.reuse ;  /* 0x00000000000f7213 */ /* 0x080fe20000000000 */
        /* <DEDUP_REMOVED lines=73> */
[----:B---3--:R-:W-:Y:S01]  /*0830*/  FMNMX R25, RZ, R9, !PT ;  /* 0x00000009ff197209 */ /* 0x008fe20007800000 */
        /* <DEDUP_REMOVED lines=26> */
.L_x_45:
[----:B------:R-:W-:Y:S01]  /*09e0*/  IADD3 R17, PT, PT, R7, R20, RZ ;  /* 0x0000001407117210 */ /* 0x000fe20007ffe0ff */
[--C-:B------:R-:W-:Y:S01]  /*09f0*/  IMAD.IADD R15, R21, 0x1, R6.reuse ;  /* 0x00000001150f7824 */ /* 0x100fe200078e0206 */
[----:B---3--:R-:W3:Y:S01]  /*0a00*/  LDC.64 R24, c[0x0][0x380] ;  /* 0x0000e000ff187b82 */ /* 0x008ee20000000a00 */
[----:B------:R-:W-:Y:S02]  /*0a10*/  IMAD.IADD R19, R7, 0x1, R6 ;  /* 0x0000000107137824 */ /* 0x000fe400078e0206 */
[----:B------:R-:W-:-:S04]  /*0a20*/  IMAD.WIDE R14, R15, 0x2, R10 ;  /* 0x000000020f0e7825 */ /* 0x000fc800078e020a */
[--C-:B------:R-:W-:Y:S02]  /*0a30*/  IMAD.WIDE R16, R17, 0x2, R10.reuse ;  /* 0x0000000211107825 */ /* 0x100fe400078e020a */
[----:B------:R-:W4:Y:S02]  /*0a40*/  LDG.E.U16.CONSTANT R14, desc[UR6][R14.64] ;  /* 0x000000060e0e7981 */ /* 0x000f24000c1e9500 */
[----:B-1----:R-:W-:Y:S02]  /*0a50*/  IMAD.WIDE R18, R19, 0x2, R10 ;  /* 0x0000000213127825 */ /* 0x002fe400078e020a */
[----:B------:R-:W4:Y:S02]  /*0a60*/  LDG.E.U16.CONSTANT R17, desc[UR6][R16.64] ;  /* 0x0000000610117981 */ /* 0x000f24000c1e9500 */
[----:B------:R-:W-:Y:S02]  /*0a70*/  IMAD.IADD R29, R21, 0x1, R20 ;  /* 0x00000001151d7824 */ /* 0x000fe400078e0214 */
[----:B------:R-:W5:Y:S02]  /*0a80*/  LDG.E.U16.CONSTANT R19, desc[UR6][R18.64] ;  /* 0x0000000612137981 */ /* 0x000f64000c1e9500 */
[----:B------:R-:W-:-:S06]  /*0a90*/  IMAD.WIDE R28, R29, 0x2, R10 ;  /* 0x000000021d1c7825 */ /* 0x000fcc00078e020a */
[----:B------:R-:W2:Y:S01]  /*0aa0*/  LDG.E.U16.CONSTANT R28, desc[UR6][R28.64] ;  /* 0x000000061c1c7981 */ /* 0x000ea2000c1e9500 */
[----:B---3--:R-:W-:-:S04]  /*0ab0*/  IMAD.WIDE R24, R23, 0x2, R24 ;  /* 0x0000000217187825 */ /* 0x008fc800078e0218 */
[----:B------:R-:W-:-:S05]  /*0ac0*/  VIADD R27, R27, 0x1 ;  /* 0x000000011b1b7836 */ /* 0x000fca0000000000 */
[----:B------:R-:W-:Y:S01]  /*0ad0*/  ISETP.GE.AND P1, PT, R27, R22, PT ;  /* 0x000000161b00720c */ /* 0x000fe20003f26270 */
[----:B------:R-:W-:Y:S01]  /*0ae0*/  IMAD.IADD R20, R20, 0x1, R5 ;  /* 0x0000000114147824 */ /* 0x000fe200078e0205 */
[----:B------:R-:W-:Y:S01]  /*0af0*/  IADD3 R6, PT, PT, R6, R5, RZ ;  /* 0x0000000506067210 */ /* 0x000fe20007ffe0ff */
[----:B------:R-:W-:Y:S01]  /*0b00*/  IMAD.IADD R23, R0, 0x1, R23 ;  /* 0x0000000100177824 */ /* 0x000fe200078e0217 */
[----:B----4-:R-:W-:Y:S01]  /*0b10*/  IADD3 R26, PT, PT, R14, R17, RZ ;  /* 0x000000110e1a7210 */ /* 0x010fe20007ffe0ff */
[----:B-----5:R-:W-:-:S04]  /*0b20*/  IMAD.MOV R15, RZ, RZ, -R19 ;  /* 0x000000ffff0f7224 */ /* 0x020fc800078e0a13 */
[----:B------:R-:W-:Y:S01]  /*0b30*/  IMAD.MOV R16, RZ, RZ, -R26 ;  /* 0x000000ffff107224 */ /* 0x000fe200078e0a1a */
[----:B------:R-:W-:-:S04]  /*0b40*/  PRMT R26, R15, 0x7710, RZ ;  /* 0x000077100f1a7816 */ /* 0x000fc800000000ff */
[----:B------:R-:W-:Y:S02]  /*0b50*/  PRMT R15, R16, 0x7710, RZ ;  /* 0x00007710100f7816 */ /* 0x000fe400000000ff */
[----:B------:R-:W-:Y:S01]  /*0b60*/  IADD3 R14, PT, PT, R14, R26, RZ ;  /* 0x0000001a0e0e7210 */ /* 0x000fe20007ffe0ff */
[----:B------:R-:W-:Y:S01]  /*0b70*/  IMAD.IADD R17, R17, 0x1, R26 ;  /* 0x0000000111117824 */ /* 0x000fe200078e021a */
[----:B--2---:R-:W-:Y:S02]  /*0b80*/  IADD3 R15, PT, PT, R28, R19, R15 ;  /* 0x000000131c0f7210 */ /* 0x004fe40007ffe00f */
[----:B------:R-:W-:Y:S02]  /*0b90*/  LOP3.LUT R14, R14, 0xffff, RZ, 0xc0, !PT ;  /* 0x0000ffff0e0e7812 */ /* 0x000fe400078ec0ff */
[----:B------:R-:W-:Y:S02]  /*0ba0*/  LOP3.LUT R17, R17, 0xffff, RZ, 0xc0, !PT ;  /* 0x0000ffff11117812 */ /* 0x000fe400078ec0ff */
[----:B------:R-:W-:Y:S01]  /*0bb0*/  LOP3.LUT R15, R15, 0xffff, RZ, 0xc0, !PT ;  /* 0x0000ffff0f0f7812 */ /* 0x000fe200078ec0ff */
[----:B0-----:R-:W-:-:S04]  /*0bc0*/  IMAD R19, R8, R14, R19 ;  /* 0x0000000e08137224 */ /* 0x001fc800078e0213 */
[----:B------:R-:W-:-:S04]  /*0bd0*/  IMAD R14, R8, R15, R17 ;  /* 0x0000000f080e7224 */ /* 0x000fc800078e0211 */
[----:B------:R-:W-:-:S05]  /*0be0*/  IMAD R19, R9, R14, R19 ;  /* 0x0000000e09137224 */ /* 0x000fca00078e0213 */
[----:B------:R3:W-:Y:S01]  /*0bf0*/  STG.E.U16 desc[UR6][R24.64], R19 ;  /* 0x0000001318007986 */ /* 0x0007e2000c101506 */
[----:B------:R-:W-:Y:S05]  /*0c00*/  @!P1 BRA `(.L_x_45) ;  /* 0xfffffffc00749947 */ /* 0x000fea000383ffff */
.L_x_44:
[----:B------:R-:W-:Y:S05]  /*0c10*/  BSYNC.RECONVERGENT B0 ;  /* 0x0000000000007941 */ /* 0x000fea0003800200 */
.L_x_43:
[----:B------:R-:W-:Y:S05]  /*0c20*/  @P0 BRA `(.L_x_46) ;  /* 0xfffffff400d80947 */ /* 0x000fea000383ffff */
[----:B------:R-:W-:Y:S05]  /*0c30*/  EXIT ;  /* 0x000000000000794d */ /* 0x000fea0003800000 */
.L_x_42:
[----:B------:R-:W-:-:S07]  /*0c40*/  IADD3 R6, PT, PT, R9, -0x1, RZ ;  /* 0xffffffff09067810 */ /* 0x000fce0007ffe0ff */
.L_x_50:
[-C--:B------:R-:W-:Y:S01]  /*0c50*/  IABS R8, R0.reuse ;  /* 0x0000000000087213 */ /* 0x080fe20000000000 */
[----:B------:R-:W-:Y:S01]  /*0c60*/  BSSY.RECONVERGENT B0, `(.L_x_47) ;  /* 0x0000083000007945 */ /* 0x000fe20003800200 */
[----:B------:R-:W-:Y:S02]  /*0c70*/  IABS R10, R3 ;  /* 0x00000003000a7213 */ /* 0x000fe40000000000 */
[----:B0-----:R-:W0:Y:S01]  /*0c80*/  I2F.U32.RP R7, R8 ;  /* 0x0000000800077306 */ /* 0x001e220000209000 */
[----:B------:R-:W-:Y:S02]  /*0c90*/  IABS R11, R0 ;  /* 0x00000000000b7213 */ /* 0x000fe40000000000 */
[----:B------:R-:W-:-:S03]  /*0ca0*/  ISETP.NE.AND P3, PT, R0, RZ, PT ;  /* 0x000000ff0000720c */ /* 0x000fc60003f65270 */
[----:B------:R-:W-:Y:S02]  /*0cb0*/  IMAD.MOV R11, RZ, RZ, -R11 ;  /* 0x000000ffff0b7224 */ /* 0x000fe400078e0a0b */
[----:B0-----:R-:W0:Y:S02]  /*0cc0*/  MUFU.RCP R7, R7 ;  /* 0x0000000700077308 */ /* 0x001e240000001000 */
[----:B0-----:R-:W-:-:S06]  /*0cd0*/  VIADD R14, R7, 0xffffffe ;  /* 0x0ffffffe070e7836 */ /* 0x001fcc0000000000 */
[----:B------:R0:W1:Y:S02]  /*0ce0*/  F2I.FTZ.U32.TRUNC.NTZ R15, R14 ;  /* 0x0000000e000f7305 */ /* 0x000064000021f000 */
[----:B0-----:R-:W-:Y:S01]  /*0cf0*/  MOV R14, RZ ;  /* 0x000000ff000e7202 */ /* 0x001fe20000000f00 */
[----:B-1----:R-:W-:-:S04]  /*0d00*/  IMAD.MOV R9, RZ, RZ, -R15 ;  /* 0x000000ffff097224 */ /* 0x002fc800078e0a0f */
        /* <DEDUP_REMOVED lines=8> */
[----:B------:R-:W-:Y:S01]  /*0d90*/  @!P1 IMAD.IADD R11, R11, 0x1, -R8 ;  /* 0x000000010b0b9824 */ /* 0x000fe200078e0a08 */
[----:B------:R-:W-:-:S04]  /*0da0*/  @!P1 IADD3 R7, PT, PT, R7, 0x1, RZ ;  /* 0x0000000107079810 */ /* 0x000fc80007ffe0ff */
[----:B------:R-:W-:-:S13]  /*0db0*/  ISETP.GE.U32.AND P0, PT, R11, R8, PT ;  /* 0x000000080b00720c */ /* 0x000fda0003f06070 */
[----:B------:R-:W-:-:S04]  /*0dc0*/  @P0 VIADD R7, R7, 0x1 ;  /* 0x0000000107070836 */ /* 0x000fc80000000000 */
[----:B------:R-:W-:-:S05]  /*0dd0*/  @!P2 IMAD.MOV R7, RZ, RZ, -R7 ;  /* 0x000000ffff07a224 */ /* 0x000fca00078e0a07 */
[----:B------:R-:W-:-:S04]  /*0de0*/  SEL R29, R15, R7, !P3 ;  /* 0x000000070f1d7207 */ /* 0x000fc80005800000 */
[----:B------:R-:W-:-:S04]  /*0df0*/  SHF.L.U32 R29, R29, 0x3, RZ ;  /* 0x000000031d1d7819 */ /* 0x000fc800000006ff */
[----:B------:R-:W-:-:S13]  /*0e00*/  ISETP.NE.AND P0, PT, R29, 0x7ffffff8, PT ;  /* 0x7ffffff81d00780c */ /* 0x000fda0003f05270 */
[----:B------:R-:W-:Y:S05]  /*0e10*/  @!P0 BRA `(.L_x_48) ;  /* 0x00000004009c8947 */ /* 0x000fea0003800000 */
[----:B------:R-:W0:Y:S01]  /*0e20*/  LDC R14, c[0x0][0x394] ;  /* 0x0000e500ff0e7b82 */ /* 0x000e220000000800 */
[----:B------:R-:W-:Y:S02]  /*0e30*/  ISETP.GE.AND P0, PT, R3, RZ, PT ;  /* 0x000000ff0300720c */ /* 0x000fe40003f06270 */
[----:B------:R-:W-:Y:S01]  /*0e40*/  ISETP.GT.U32.AND P1, PT, R8, R11, PT ;  /* 0x0000000b0800720c */ /* 0x000fe20003f24070 */
[----:B------:R-:W-:Y:S01]  /*0e50*/  IMAD.IADD R8, R11, 0x1, -R8 ;  /* 0x000000010b087824 */ /* 0x000fe200078e0a08 */
[----:B------:R-:W-:-:S04]  /*0e60*/  IADD3 R20, PT, PT, R29, 0x8, RZ ;  /* 0x000000081d147810 */ /* 0x000fc80007ffe0ff */
[----:B------:R-:W-:-:S05]  /*0e70*/  SEL R8, R8, R11, !P1 ;  /* 0x0000000b08087207 */ /* 0x000fca0004800000 */
[----:B------:R-:W-:-:S05]  /*0e80*/  @!P0 IMAD.MOV R8, RZ, RZ, -R8 ;  /* 0x000000ffff088224 */ /* 0x000fca00078e0a08 */
        /* <DEDUP_REMOVED lines=10> */
[----:B0-----:R-:W-:-:S05]  /*0f30*/  IADD3 R18, PT, PT, RZ, -R9, RZ ;  /* 0x80000009ff127210 */ /* 0x001fca0007ffe0ff */
        /* <DEDUP_REMOVED lines=14> */
[----:B------:R-:W-:Y:S01]  /*1020*/  ISETP.GE.U32.AND P2, PT, R16, R7, PT ;  /* 0x000000071000720c */ /* 0x000fe20003f46070 */
[----:B------:R-:W0:Y:S01]  /*1030*/  LDC.64 R10, c[0x0][0x3a8] ;  /* 0x0000ea00ff0a7b82 */ /* 0x000e220000000a00 */
[----:B------:R-:W-:Y:S02]  /*1040*/  ISETP.GT.U32.AND P4, PT, R7, R18, PT ;  /* 0x000000120700720c */ /* 0x000fe40003f84070 */
[----:B------:R-:W-:-:S09]  /*1050*/  ISETP.NE.AND P1, PT, R14, RZ, PT ;  /* 0x000000ff0e00720c */ /* 0x000fd20003f25270 */
[----:B------:R-:W-:Y:S02]  /*1060*/  @P2 VIADD R8, R8, 0x1 ;  /* 0x0000000108082836 */ /* 0x000fe40000000000 */
[----:B------:R-:W-:Y:S02]  /*1070*/  @!P4 IADD3 R18, PT, PT, R18, -R7, RZ ;  /* 0x800000071212c210 */ /* 0x000fe40007ffe0ff */
[----:B------:R-:W-:-:S03]  /*1080*/  @!P3 IMAD.MOV R8, RZ, RZ, -R8 ;  /* 0x000000ffff08b224 */ /* 0x000fc600078e0a08 */
[----:B------:R-:W-:Y:S02]  /*1090*/  @!P0 IMAD.MOV R18, RZ, RZ, -R18 ;  /* 0x000000ffff128224 */ /* 0x000fe400078e0a12 */
[C---:B------:R-:W-:Y:S02]  /*10a0*/  SEL R15, R27.reuse, R8, !P1 ;  /* 0x000000081b0f7207 */ /* 0x040fe40004800000 */
[----:B------:R-:W1:Y:S01]  /*10b0*/  LDC.64 R8, c[0x0][0x3a0] ;  /* 0x0000e800ff087b82 */ /* 0x000e620000000a00 */
[----:B------:R-:W-:Y:S02]  /*10c0*/  SEL R27, R27, R18, !P1 ;  /* 0x000000121b1b7207 */ /* 0x000fe40004800000 */
[----:B------:R-:W-:-:S05]  /*10d0*/  I2FP.F32.S32 R7, R15 ;  /* 0x0000000f00077245 */ /* 0x000fca0000201400 */
[----:B0-----:R-:W-:Y:S01]  /*10e0*/  FMUL R16, R7, R10 ;  /* 0x0000000a07107220 */ /* 0x001fe20000400000 */
[----:B------:R-:W-:-:S03]  /*10f0*/  I2FP.F32.S32 R10, R27 ;  /* 0x0000001b000a7245 */ /* 0x000fc60000201400 */
[----:B------:R-:W0:Y:S02]  /*1100*/  F2I.TRUNC.NTZ R7, R16 ;  /* 0x0000001000077305 */ /* 0x000e24000020f100 */
[----:B------:R-:W-:-:S06]  /*1110*/  FMUL R10, R10, R11 ;  /* 0x0000000b0a0a7220 */ /* 0x000fcc0000400000 */
[----:B------:R-:W2:Y:S01]  /*1120*/  F2I.TRUNC.NTZ R23, R10 ;  /* 0x0000000a00177305 */ /* 0x000ea2000020f100 */
[----:B-1----:R-:W-:Y:S02]  /*1130*/  IADD3 R8, PT, PT, R8, -0x1, RZ ;  /* 0xffffffff08087810 */ /* 0x002fe40007ffe0ff */
[----:B0-----:R-:W-:Y:S02]  /*1140*/  I2FP.F32.S32 R11, R7 ;  /* 0x00000007000b7245 */ /* 0x001fe40000201400 */
[----:B------:R-:W-:-:S03]  /*1150*/  VIADDMNMX R17, R7, 0x1, R8, PT ;  /* 0x0000000107117846 */ /* 0x000fc60003800108 */
        /* <DEDUP_REMOVED lines=8> */
[-CC-:B------:R-:W-:Y:S02]  /*11e0*/  IMAD R10, R11, R9.reuse, R8.reuse ;  /* 0x000000090b0a7224 */ /* 0x180fe400078e0208 */
[----:B------:R-:W-:-:S02]  /*11f0*/  IMAD R8, R17, R9, R8 ;  /* 0x0000000911087224 */ /* 0x000fc400078e0208 */
[----:B------:R0:W2:Y:S01]  /*1200*/  F2I.U32.TRUNC.NTZ R9, R19 ;  /* 0x0000001300097305 */ /* 0x0000a2000020f000 */
[----:B------:R-:W-:Y:S02]  /*1210*/  IMAD R16, R15, R14, R16 ;  /* 0x0000000e0f107224 */ /* 0x000fe400078e0210 */
[----:B------:R-:W-:Y:S01]  /*1220*/  IMAD.IADD R22, R23, 0x1, R8 ;  /* 0x0000000117167824 */ /* 0x000fe200078e0208 */
[----:B------:R-:W-:Y:S01]  /*1230*/  IADD3 R8, PT, PT, R21, R8, RZ ;  /* 0x0000000815087210 */ /* 0x000fe20007ffe0ff */
[----:B------:R-:W-:Y:S02]  /*1240*/  IMAD.IADD R27, R27, 0x1, R16 ;  /* 0x000000011b1b7824 */ /* 0x000fe400078e0210 */
[--C-:B------:R-:W-:Y:S02]  /*1250*/  IMAD.IADD R21, R21, 0x1, R10.reuse ;  /* 0x0000000115157824 */ /* 0x100fe400078e020a */
[----:B01----:R-:W-:-:S07]  /*1260*/  IMAD.IADD R23, R23, 0x1, R10 ;  /* 0x0000000117177824 */ /* 0x003fce00078e020a */
.L_x_49:
[----:B0-----:R-:W0:Y:S08]  /*1270*/  LDC.64 R10, c[0x0][0x398] ;  /* 0x0000e600ff0a7b82 */ /* 0x001e300000000a00 */
[----:B------:R-:W1:Y:S01]  /*1280*/  LDC.64 R24, c[0x0][0x380] ;  /* 0x0000e000ff187b82 */ /* 0x000e620000000a00 */
[----:B0-----:R-:W-:-:S04]  /*1290*/  IMAD.WIDE R14, R22, 0x2, R10 ;  /* 0x00000002160e7825 */ /* 0x001fc800078e020a */
[--C-:B------:R-:W-:Y:S02]  /*12a0*/  IMAD.WIDE R16, R21, 0x2, R10.reuse ;  /* 0x0000000215107825 */ /* 0x100fe400078e020a */
[----:B------:R-:W3:Y:S02]  /*12b0*/  LDG.E.U16.CONSTANT R14, desc[UR6][R14.64] ;  /* 0x000000060e0e7981 */ /* 0x000ee4000c1e9500 */
[--C-:B------:R-:W-:Y:S02]  /*12c0*/  IMAD.WIDE R18, R23, 0x2, R10.reuse ;  /* 0x0000000217127825 */ /* 0x100fe400078e020a */
[----:B------:R-:W3:Y:S04]  /*12d0*/  LDG.E.U16.CONSTANT R17, desc[UR6][R16.64] ;  /* 0x0000000610117981 */ /* 0x000ee8000c1e9500 */
[----:B------:R-:W4:Y:S01]  /*12e0*/  LDG.E.U16.CONSTANT R18, desc[UR6][R18.64] ;  /* 0x0000000612127981 */ /* 0x000f22000c1e9500 */
[----:B------:R-:W-:-:S06]  /*12f0*/  IMAD.WIDE R10, R8, 0x2, R10 ;  /* 0x00000002080a7825 */ /* 0x000fcc00078e020a */
[----:B------:R0:W5:Y:S01]  /*1300*/  LDG.E.U16.CONSTANT R11, desc[UR6][R10.64] ;  /* 0x000000060a0b7981 */ /* 0x000162000c1e9500 */
[----:B-1----:R-:W-:-:S04]  /*1310*/  IMAD.WIDE R24, R27, 0x2, R24 ;  /* 0x000000021b187825 */ /* 0x002fc800078e0218 */
[----:B------:R-:W-:-:S05]  /*1320*/  VIADD R29, R29, 0x1 ;  /* 0x000000011d1d7836 */ /* 0x000fca0000000000 */
[----:B------:R-:W-:Y:S01]  /*1330*/  ISETP.GE.AND P0, PT, R29, R20, PT ;  /* 0x000000141d00720c */ /* 0x000fe20003f06270 */
[--C-:B------:R-:W-:Y:S01]  /*1340*/  IMAD.IADD R22, R22, 0x1, R5.reuse ;  /* 0x0000000116167824 */ /* 0x100fe200078e0205 */
[-C--:B------:R-:W-:Y:S01]  /*1350*/  IADD3 R8, PT, PT, R8, R5.reuse, RZ ;  /* 0x0000000508087210 */ /* 0x080fe20007ffe0ff */
[----:B------:R-:W-:Y:S01]  /*1360*/  IMAD.IADD R23, R23, 0x1, R5 ;  /* 0x0000000117177824 */ /* 0x000fe200078e0205 */
[----:B------:R-:W-:Y:S02]  /*1370*/  IADD3 R21, PT, PT, R21, R5, RZ ;  /* 0x0000000515157210 */ /* 0x000fe40007ffe0ff */
[----:B------:R-:W-:Y:S01]  /*1380*/  IADD3 R27, PT, PT, R0, R27, RZ ;  /* 0x0000001b001b7210 */ /* 0x000fe20007ffe0ff */
[----:B---3--:R-:W-:Y:S02]  /*1390*/  IMAD.IADD R26, R17, 0x1, R14 ;  /* 0x00000001111a7824 */ /* 0x008fe400078e020e */
[----:B----4-:R-:W-:-:S03]  /*13a0*/  IMAD.MOV R28, RZ, RZ, -R18 ;  /* 0x000000ffff1c7224 */ /* 0x010fc600078e0a12 */
[----:B0-----:R-:W-:Y:S02]  /*13b0*/  IADD3 R10, PT, PT, RZ, -R26, RZ ;  /* 0x8000001aff0a7210 */ /* 0x001fe40007ffe0ff */
[----:B------:R-:W-:Y:S02]  /*13c0*/  PRMT R26, R28, 0x7710, RZ ;  /* 0x000077101c1a7816 */ /* 0x000fe400000000ff */
[----:B------:R-:W-:Y:S02]  /*13d0*/  PRMT R28, R10, 0x7710, RZ ;  /* 0x000077100a1c7816 */ /* 0x000fe400000000ff */
[----:B------:R-:W-:Y:S01]  /*13e0*/  IADD3 R17, PT, PT, R17, R26, RZ ;  /* 0x0000001a11117210 */ /* 0x000fe20007ffe0ff */
[----:B------:R-:W-:Y:S01]  /*13f0*/  IMAD.IADD R14, R14, 0x1, R26 ;  /* 0x000000010e0e7824 */ /* 0x000fe200078e021a */
[----:B-----5:R-:W-:Y:S02]  /*1400*/  IADD3 R15, PT, PT, R11, R18, R28 ;  /* 0x000000120b0f7210 */ /* 0x020fe40007ffe01c */
[----:B------:R-:W-:-:S02]  /*1410*/  LOP3.LUT R17, R17, 0xffff, RZ, 0xc0, !PT ;  /* 0x0000ffff11117812 */ /* 0x000fc400078ec0ff */
[----:B------:R-:W-:Y:S02]  /*1420*/  LOP3.LUT R14, R14, 0xffff, RZ, 0xc0, !PT ;  /* 0x0000ffff0e0e7812 */ /* 0x000fe400078ec0ff */
[----:B------:R-:W-:Y:S01]  /*1430*/  LOP3.LUT R15, R15, 0xffff, RZ, 0xc0, !PT ;  /* 0x0000ffff0f0f7812 */ /* 0x000fe200078ec0ff */
[----:B--2---:R-:W-:-:S04]  /*1440*/  IMAD R17, R9, R17, R18 ;  /* 0x0000001109117224 */ /* 0x004fc800078e0212 */
[----:B------:R-:W-:-:S04]  /*1450*/  IMAD R14, R9, R15, R14 ;  /* 0x0000000f090e7224 */ /* 0x000fc800078e020e */
[----:B------:R-:W-:-:S05]  /*1460*/  IMAD R17, R7, R14, R17 ;  /* 0x0000000e07117224 */ /* 0x000fca00078e0211 */
[----:B------:R0:W-:Y:S01]  /*1470*/  STG.E.U16 desc[UR6][R24.64], R17 ;  /* 0x0000001118007986 */ /* 0x0001e2000c101506 */
[----:B------:R-:W-:Y:S05]  /*1480*/  @!P0 BRA `(.L_x_49) ;  /* 0xfffffffc00788947 */ /* 0x000fea000383ffff */
.L_x_48:
[----:B------:R-:W-:Y:S05]  /*1490*/  BSYNC.RECONVERGENT B0 ;  /* 0x0000000000007941 */ /* 0x000fea0003800200 */
.L_x_47:
[----:B------:R-:W-:-:S05]  /*14a0*/  IMAD.IADD R3, R4, 0x1, R3 ;  /* 0x0000000104037824 */ /* 0x000fca00078e0203 */
[----:B------:R-:W-:Y:S02]  /*14b0*/  ISETP.GT.U32.AND P0, PT, R12, R3, PT ;  /* 0x000000030c00720c */ /* 0x000fe40003f04070 */
[----:B------:R-:W-:-:S04]  /*14c0*/  SHF.R.S32.HI R7, RZ, 0x1f, R3 ;  /* 0x0000001fff077819 */ /* 0x000fc80000011403 */
[----:B------:R-:W-:-:S13]  /*14d0*/  ISETP.GT.U32.AND.EX P0, PT, R2, R7, PT, P0 ;  /* 0x000000070200720c */ /* 0x000fda0003f04100 */
[----:B------:R-:W-:Y:S05]  /*14e0*/  @P0 BRA `(.L_x_50) ;  /* 0xfffffff400d80947 */ /* 0x000fea000383ffff */
[----:B------:R-:W-:Y:S05]  /*14f0*/  EXIT ;  /* 0x000000000000794d */ /* 0x000fea0003800000 */
        .weak           $__internal_3_$__cuda_sm20_div_u64
        .type           $__internal_3_$__cuda_sm20_div_u64,@function
        .size           $__internal_3_$__cuda_sm20_div_u64,(.L_x_83 - $__internal_3_$__cuda_sm20_div_u64)
$__internal_3_$__cuda_sm20_div_u64:
        /* <DEDUP_REMOVED lines=70> */
[----:B------:R-:W-:Y:S06]  /*1960*/  RET.REL.NODEC R4 `(_Z15resize_bilinearItLm8EEvPT_miiPKS0_iiffb) ;  /* 0xffffffe404a47950 */ /* 0x000fec0003c3ffff */
.L_x_51:
        /* <DEDUP_REMOVED lines=9> */
.L_x_83:


//--------------------- .text._Z6resizeIhLm8EEvPT_miiPKS0_iiffbb --------------------------
	.section	.text._Z6resizeIhLm8EEvPT_miiPKS0_iiffbb,"ax",@progbits
	.align	128
        .global         _Z6resizeIhLm8EEvPT_miiPKS0_iiffbb
        .type           _Z6resizeIhLm8EEvPT_miiPKS0_iiffbb,@function
        .size           _Z6resizeIhLm8EEvPT_miiPKS0_iiffbb,(.L_x_84 - _Z6resizeIhLm8EEvPT_miiPKS0_iiffbb)
        .other          _Z6resizeIhLm8EEvPT_miiPKS0_iiffbb,@"STO_CUDA_ENTRY STV_DEFAULT"
_Z6resizeIhLm8EEvPT_miiPKS0_iiffbb:
.text._Z6resizeIhLm8EEvPT_miiPKS0_iiffbb:
        /* <DEDUP_REMOVED lines=18> */
[----:B-1----:R-:W-:-:S04]  /*0120*/  IMAD.HI.U32 R4, R5, UR4, RZ ;  /* 0x0000000405047c27 */ /* 0x002fc8000f8e00ff */
[----:B------:R-:W-:-:S04]  /*0130*/  IMAD.MOV R5, RZ, RZ, -R4 ;  /* 0x000000ffff057224 */ /* 0x000fc800078e0a04 */
[----:B------:R-:W-:-:S05]  /*0140*/  IMAD R5, R0, R5, UR4 ;  /* 0x0000000400057e24 */ /* 0x000fca000f8e0205 */
[----:B------:R-:W-:-:S13]  /*0150*/  ISETP.GE.U32.AND P0, PT, R5, R0, PT ;  /* 0x000000000500720c */ /* 0x000fda0003f06070 */
[----:B------:R-:W-:Y:S02]  /*0160*/  @P0 IMAD.IADD R5, R5, 0x1, -R0 ;  /* 0x0000000105050824 */ /* 0x000fe400078e0a00 */
[----:B------:R-:W-:-:S03]  /*0170*/  @P0 VIADD R4, R4, 0x1 ;  /* 0x0000000104040836 */ /* 0x000fc60000000000 */
[----:B------:R-:W-:Y:S01]  /*0180*/  ISETP.GE.U32.AND P1, PT, R5, R0, PT ;  /* 0x000000000500720c */ /* 0x000fe20003f26070 */
[----:B------:R-:W-:-:S12]  /*0190*/  IMAD.MOV.U32 R5, RZ, RZ, RZ ;  /* 0x000000ffff057224 */ /* 0x000fd800078e00ff */
[----:B------:R-:W-:Y:S01]  /*01a0*/  @P1 VIADD R4, R4, 0x1 ;  /* 0x0000000104041836 */ /* 0x000fe20000000000 */
[----:B------:R-:W-:Y:S01]  /*01b0*/  @!P2 LOP3.LUT R4, RZ, R0, RZ, 0x33, !PT ;  /* 0x00000000ff04a212 */ /* 0x000fe200078e33ff */
[----:B------:R-:W-:Y:S06]  /*01c0*/  BRA `(.L_x_53) ;  /* 0x0000000000107947 */ /* 0x000fec0003800000 */
.L_x_52:
[----:B------:R-:W-:-:S07]  /*01d0*/  MOV R2, 0x1f0 ;  /* 0x000001f000027802 */ /* 0x000fce0000000f00 */
[----:B------:R-:W-:Y:S05]  /*01e0*/  CALL.REL.NOINC `($__internal_4_$__cuda_sm20_div_u64) ;  /* 0x0000001800287944 */ /* 0x000fea0003c00000 */
[----:B------:R-:W-:Y:S02]  /*01f0*/  IMAD.MOV.U32 R4, RZ, RZ, R6 ;  /* 0x000000ffff047224 */ /* 0x000fe400078e0006 */
[----:B------:R-:W-:-:S07]  /*0200*/  IMAD.MOV.U32 R5, RZ, RZ, R7 ;  /* 0x000000ffff057224 */ /* 0x000fce00078e0007 */
.L_x_53:
        /* <DEDUP_REMOVED lines=15> */
[----:B------:R-:W1:Y:S01]  /*0300*/  LDCU UR10, c[0x0][0x370] ;  /* 0x00006e00ff0a77ac */ /* 0x000e620008000800 */
[----:B------:R-:W2:Y:S01]  /*0310*/  LDCU.64 UR6, c[0x0][0x3a0] ;  /* 0x00007400ff0677ac */ /* 0x000ea20008000a00 */
[----:B------:R-:W3:Y:S01]  /*0320*/  LDCU.64 UR12, c[0x0][0x358] ;  /* 0x00006b00ff0c77ac */ /* 0x000ee20008000a00 */
[----:B0-----:R-:W-:-:S04]  /*0330*/  UPRMT UR4, UR4, 0x8880, URZ ;  /* 0x0000888004047896 */ /* 0x001fc800080000ff */
[----:B------:R-:W-:Y:S01]  /*0340*/  UISETP.NE.AND UP0, UPT, UR4, URZ, UPT ;  /* 0x000000ff0400728c */ /* 0x000fe2000bf05270 */
[----:B-1----:R-:W-:Y:S01]  /*0350*/  IMAD R5, R6, UR10, RZ ;  /* 0x0000000a06057c24 */ /* 0x002fe2000f8e02ff */
[----:B--2---:R-:W-:Y:S02]  /*0360*/  UIADD3 UR8, UPT, UPT, UR7, -0x1, URZ ;  /* 0xffffffff07087890 */ /* 0x004fe4000fffe0ff */
[----:B------:R-:W-:Y:S02]  /*0370*/  UIADD3 UR9, UPT, UPT, UR6, -0x1, URZ ;  /* 0xffffffff06097890 */ /* 0x000fe4000fffe0ff */
[----:B------:R-:W-:-:S03]  /*0380*/  UIMAD UR5, UR7, UR6, URZ ;  /* 0x00000006070572a4 */ /* 0x000fc6000f8e02ff */
[----:B---3--:R-:W-:Y:S09]  /*0390*/  BRA.U !UP0, `(.L_x_54) ;  /* 0x0000000d087c7547 */ /* 0x008ff2000b800000 */
[----:B------:R-:W-:Y:S01]  /*03a0*/  IABS R6, R0 ;  /* 0x0000000000067213 */ /* 0x000fe20000000000 */
[----:B------:R-:W0:Y:S01]  /*03b0*/  LDCU.S8 UR4, c[0x0][0x3b1] ;  /* 0x00007620ff0477ac */ /* 0x000e220008000200 */
[----:B------:R-:W1:Y:S01]  /*03c0*/  LDC R7, c[0x0][0x394] ;  /* 0x0000e500ff077b82 */ /* 0x000e620000000800 */
[----:B------:R-:W-:Y:S01]  /*03d0*/  BSSY.RECONVERGENT B0, `(.L_x_55) ;  /* 0x00000da000007945 */ /* 0x000fe20003800200 */
[----:B------:R-:W2:Y:S01]  /*03e0*/  I2F.U32.RP R4, R6 ;  /* 0x0000000600047306 */ /* 0x000ea20000209000 */
[----:B------:R-:W3:Y:S01]  /*03f0*/  LDCU UR11, c[0x0][0x3a4] ;  /* 0x00007480ff0b77ac */ /* 0x000ee20008000800 */
[----:B------:R-:W4:Y:S01]  /*0400*/  LDCU UR7, c[0x0][0x3a8] ;  /* 0x00007500ff0777ac */ /* 0x000f220008000800 */
[----:B------:R-:W1:Y:S01]  /*0410*/  LDCU UR10, c[0x0][0x3ac] ;  /* 0x00007580ff0a77ac */ /* 0x000e620008000800 */
[----:B------:R-:W1:Y:S04]  /*0420*/  LDCU.64 UR14, c[0x0][0x398] ;  /* 0x00007300ff0e77ac */ /* 0x000e680008000a00 */
[----:B--2---:R-:W2:Y:S01]  /*0430*/  MUFU.RCP R4, R4 ;  /* 0x0000000400047308 */ /* 0x004ea20000001000 */
[----:B0-----:R-:W-:Y:S01]  /*0440*/  UISETP.NE.AND UP0, UPT, UR4, URZ, UPT ;  /* 0x000000ff0400728c */ /* 0x001fe2000bf05270 */
[----:B------:R-:W0:Y:S05]  /*0450*/  LDCU.64 UR16, c[0x0][0x380] ;  /* 0x00007000ff1077ac */ /* 0x000e2a0008000a00 */
[----:B------:R-:W-:Y:S01]  /*0460*/  PLOP3.LUT P1, PT, PT, PT, UP0, 0x80, 0x8 ;  /* 0x000000000008781c */ /* 0x000fe20003f2f008 */
[----:B------:R-:W-:Y:S01]  /*0470*/  USHF.R.S32.HI UR6, URZ, 0x1f, UR5 ;  /* 0x0000001fff067899 */ /* 0x000fe20008011405 */
[----:B--2---:R-:W-:-:S04]  /*0480*/  VIADD R12, R4, 0xffffffe ;  /* 0x0ffffffe040c7836 */ /* 0x004fc80000000000 */
[----:B------:R2:W5:Y:S02]  /*0490*/  F2I.FTZ.U32.TRUNC.NTZ R13, R12 ;  /* 0x0000000c000d7305 */ /* 0x000564000021f000 */
[----:B--2---:R-:W-:Y:S02]  /*04a0*/  IMAD.MOV.U32 R12, RZ, RZ, RZ ;  /* 0x000000ffff0c7224 */ /* 0x004fe400078e00ff */
[----:B-----5:R-:W-:-:S04]  /*04b0*/  IMAD.MOV R15, RZ, RZ, -R13 ;  /* 0x000000ffff0f7224 */ /* 0x020fc800078e0a0d */
[----:B------:R-:W-:-:S04]  /*04c0*/  IMAD R15, R15, R6, RZ ;  /* 0x000000060f0f7224 */ /* 0x000fc800078e02ff */
[----:B01-34-:R-:W-:-:S07]  /*04d0*/  IMAD.HI.U32 R8, R13, R15, R12 ;  /* 0x0000000f0d087227 */ /* 0x01bfce00078e000c */
.L_x_64:
[----:B------:R-:W-:Y:S01]  /*04e0*/  IABS R14, R7 ;  /* 0x00000007000e7213 */ /* 0x000fe20000000000 */
[----:B------:R-:W-:Y:S01]  /*04f0*/  BSSY.RECONVERGENT B1, `(.L_x_56) ;  /* 0x0000052000017945 */ /* 0x000fe20003800200 */
[----:B------:R-:W-:Y:S02]  /*0500*/  IABS R19, R9 ;  /* 0x0000000900137213 */ /* 0x000fe40000000000 */
[----:B------:R-:W0:Y:S01]  /*0510*/  I2F.RP R16, R14 ;  /* 0x0000000e00107306 */ /* 0x000e220000209400 */
[-C--:B------:R-:W-:Y:S02]  /*0520*/  IABS R4, R0.reuse ;  /* 0x0000000000047213 */ /* 0x080fe40000000000 */
[----:B------:R-:W-:Y:S01]  /*0530*/  IMAD.HI.U32 R8, R8, R19, RZ ;  /* 0x0000001308087227 */ /* 0x000fe200078e00ff */
[----:B------:R-:W-:Y:S02]  /*0540*/  ISETP.GE.AND P3, PT, R9, RZ, PT ;  /* 0x000000ff0900720c */ /* 0x000fe40003f66270 */
[----:B------:R-:W-:Y:S01]  /*0550*/  LOP3.LUT R17, RZ, R0, RZ, 0x33, !PT ;  /* 0x00000000ff117212 */ /* 0x000fe200078e33ff */
[----:B------:R-:W-:Y:S01]  /*0560*/  IMAD.MOV R15, RZ, RZ, -R4 ;  /* 0x000000ffff0f7224 */ /* 0x000fe200078e0a04 */
[----:B------:R-:W-:-:S03]  /*0570*/  LOP3.LUT R24, RZ, R7, RZ, 0x33, !PT ;  /* 0x00000007ff187212 */ /* 0x000fc600078e33ff */
[----:B------:R-:W-:Y:S01]  /*0580*/  IMAD R15, R8, R15, R19 ;  /* 0x0000000f080f7224 */ /* 0x000fe200078e0213 */
[----:B0-----:R-:W0:Y:S04]  /*0590*/  MUFU.RCP R16, R16 ;  /* 0x0000001000107308 */ /* 0x001e280000001000 */
[----:B------:R-:W-:-:S13]  /*05a0*/  ISETP.GT.U32.AND P0, PT, R6, R15, PT ;  /* 0x0000000f0600720c */ /* 0x000fda0003f04070 */
[----:B------:R-:W-:Y:S02]  /*05b0*/  @!P0 IMAD.IADD R15, R15, 0x1, -R4 ;  /* 0x000000010f0f8824 */ /* 0x000fe400078e0a04 */
[----:B0-----:R-:W-:-:S03]  /*05c0*/  VIADD R12, R16, 0xffffffe ;  /* 0x0ffffffe100c7836 */ /* 0x001fc60000000000 */
[----:B------:R-:W-:Y:S01]  /*05d0*/  ISETP.GT.U32.AND P2, PT, R6, R15, PT ;  /* 0x0000000f0600720c */ /* 0x000fe20003f44070 */
[----:B------:R0:W1:Y:S01]  /*05e0*/  F2I.FTZ.U32.TRUNC.NTZ R13, R12 ;  /* 0x0000000c000d7305 */ /* 0x000062000021f000 */
[----:B------:R-:W-:-:S04]  /*05f0*/  IADD3 R6, PT, PT, R15, -R4, RZ ;  /* 0x800000040f067210 */ /* 0x000fc80007ffe0ff */
[----:B------:R-:W-:Y:S02]  /*0600*/  SEL R6, R6, R15, !P2 ;  /* 0x0000000f06067207 */ /* 0x000fe40005000000 */
[----:B------:R-:W-:Y:S01]  /*0610*/  ISETP.NE.AND P2, PT, R0, RZ, PT ;  /* 0x000000ff0000720c */ /* 0x000fe20003f45270 */
[----:B0-----:R-:W-:Y:S02]  /*0620*/  IMAD.MOV.U32 R12, RZ, RZ, RZ ;  /* 0x000000ffff0c7224 */ /* 0x001fe400078e00ff */
[----:B------:R-:W-:Y:S02]  /*0630*/  @!P3 IMAD.MOV R6, RZ, RZ, -R6 ;  /* 0x000000ffff06b224 */ /* 0x000fe400078e0a06 */
[----:B-1----:R-:W-:-:S03]  /*0640*/  IMAD.MOV R21, RZ, RZ, -R13 ;  /* 0x000000ffff157224 */ /* 0x002fc600078e0a0d */
[----:B------:R-:W-:Y:S01]  /*0650*/  SEL R6, R17, R6, !P2 ;  /* 0x0000000611067207 */ /* 0x000fe20005000000 */
[----:B------:R-:W-:-:S03]  /*0660*/  IMAD R21, R21, R14, RZ ;  /* 0x0000000e15157224 */ /* 0x000fc600078e02ff */
[----:B------:R-:W-:Y:S02]  /*0670*/  IABS R16, R6 ;  /* 0x0000000600107213 */ /* 0x000fe40000000000 */
[----:B------:R-:W-:Y:S01]  /*0680*/  LOP3.LUT R6, R6, R7, RZ, 0x3c, !PT ;  /* 0x0000000706067212 */ /* 0x000fe200078e3cff */
[----:B------:R-:W-:-:S04]  /*0690*/  IMAD.HI.U32 R12, R13, R21, R12 ;  /* 0x000000150d0c7227 */ /* 0x000fc800078e000c */
[----:B------:R-:W-:-:S04]  /*06a0*/  IMAD.MOV.U32 R21, RZ, RZ, R16 ;  /* 0x000000ffff157224 */ /* 0x000fc800078e0010 */
[----:B------:R-:W-:-:S04]  /*06b0*/  IMAD.HI.U32 R13, R12, R21, RZ ;  /* 0x000000150c0d7227 */ /* 0x000fc800078e00ff */
[----:B------:R-:W-:Y:S02]  /*06c0*/  IMAD.MOV R16, RZ, RZ, -R13 ;  /* 0x000000ffff107224 */ /* 0x000fe400078e0a0d */
[----:B------:R-:W-:-:S04]  /*06d0*/  IMAD.HI.U32 R12, R12, R19, RZ ;  /* 0x000000130c0c7227 */ /* 0x000fc800078e00ff */
[----:B------:R-:W-:Y:S02]  /*06e0*/  IMAD R21, R14, R16, R21 ;  /* 0x000000100e157224 */ /* 0x000fe400078e0215 */
[----:B------:R-:W-:-:S03]  /*06f0*/  IMAD.MOV R12, RZ, RZ, -R12 ;  /* 0x000000ffff0c7224 */ /* 0x000fc600078e0a0c */
[C---:B------:R-:W-:Y:S01]  /*0700*/  ISETP.GT.U32.AND P4, PT, R14.reuse, R21, PT ;  /* 0x000000150e00720c */ /* 0x040fe20003f84070 */
[----:B------:R-:W-:Y:S02]  /*0710*/  IMAD R19, R14, R12, R19 ;  /* 0x0000000c0e137224 */ /* 0x000fe400078e0213 */
[----:B------:R-:W-:-:S03]  /*0720*/  IMAD.MOV.U32 R12, RZ, RZ, RZ ;  /* 0x000000ffff0c7224 */ /* 0x000fc600078e00ff */
[----:B------:R-:W-:-:S07]  /*0730*/  ISETP.GT.U32.AND P5, PT, R14, R19, PT ;  /* 0x000000130e00720c */ /* 0x000fce0003fa4070 */
[--C-:B------:R-:W-:Y:S02]  /*0740*/  @!P4 IMAD.IADD R21, R21, 0x1, -R14.reuse ;  /* 0x000000011515c824 */ /* 0x100fe400078e0a0e */
[----:B------:R-:W-:Y:S01]  /*0750*/  @!P4 VIADD R13, R13, 0x1 ;  /* 0x000000010d0dc836 */ /* 0x000fe20000000000 */
[----:B------:R-:W-:Y:S02]  /*0760*/  ISETP.GE.AND P4, PT, R6, RZ, PT ;  /* 0x000000ff0600720c */ /* 0x000fe40003f86270 */
[----:B------:R-:W-:Y:S01]  /*0770*/  ISETP.GE.U32.AND P6, PT, R21, R14, PT ;  /* 0x0000000e1500720c */ /* 0x000fe20003fc6070 */
[----:B------:R-:W-:-:S12]  /*0780*/  @!P5 IMAD.IADD R19, R19, 0x1, -R14 ;  /* 0x000000011313d824 */ /* 0x000fd800078e0a0e */
[----:B------:R-:W-:Y:S01]  /*0790*/  @P6 VIADD R13, R13, 0x1 ;  /* 0x000000010d0d6836 */ /* 0x000fe20000000000 */
[----:B------:R-:W-:-:S03]  /*07a0*/  ISETP.NE.AND P6, PT, R7, RZ, PT ;  /* 0x000000ff0700720c */ /* 0x000fc60003fc5270 */
[----:B------:R-:W-:Y:S01]  /*07b0*/  @!P4 IMAD.MOV R13, RZ, RZ, -R13 ;  /* 0x000000ffff0dc224 */ /* 0x000fe200078e0a0d */
[----:B------:R-:W-:-:S04]  /*07c0*/  ISETP.GT.U32.AND P4, PT, R14, R19, PT ;  /* 0x000000130e00720c */ /* 0x000fc80003f84070 */
[----:B------:R-:W-:-:S04]  /*07d0*/  SEL R16, R24, R13, !P6 ;  /* 0x0000000d18107207 */ /* 0x000fc80007000000 */
[----:B------:R-:W-:-:S05]  /*07e0*/  I2FP.F32.S32 R6, R16 ;  /* 0x0000001000067245 */ /* 0x000fca0000201400 */
[----:B------:R-:W-:Y:S01]  /*07f0*/  @P1 FADD R6, R6, 0.5 ;  /* 0x3f00000006061421 */ /* 0x000fe20000000000 */
[----:B------:R-:W-:-:S03]  /*0800*/  @!P4 IMAD.IADD R19, R19, 0x1, -R14 ;  /* 0x000000011313c824 */ /* 0x000fc600078e0a0e */
[----:B------:R-:W-:Y:S01]  /*0810*/  FMUL R18, R6, UR7 ;  /* 0x0000000706127c20 */ /* 0x000fe20008400000 */
[----:B------:R-:W-:-:S04]  /*0820*/  @!P3 IMAD.MOV R19, RZ, RZ, -R19 ;  /* 0x000000ffff13b224 */ /* 0x000fc800078e0a13 */
        /* <DEDUP_REMOVED lines=18> */
[----:B------:R-:W-:Y:S02]  /*0950*/  IMAD.SHL.U32 R6, R18, 0x80, RZ ;  /* 0x0000008012067824 */ /* 0x000fe400078e00ff */
[----:B------:R-:W-:-:S03]  /*0960*/  IMAD.MOV.U32 R14, RZ, RZ, RZ ;  /* 0x000000ffff0e7224 */ /* 0x000fc600078e00ff */
[----:B------:R-:W-:-:S04]  /*0970*/  LOP3.LUT R12, R6, 0x3fffff80, RZ, 0xc0, !PT ;  /* 0x3fffff80060c7812 */ /* 0x000fc800078ec0ff */
[----:B------:R-:W-:-:S03]  /*0980*/  LOP3.LUT R21, R12, 0x40000000, RZ, 0xfc, !PT ;  /* 0x400000000c157812 */ /* 0x000fc600078efcff */
[C---:B------:R-:W-:Y:S01]  /*0990*/  @P1 VIADD R6, R19.reuse, 0xffffff83 ;  /* 0xffffff8313061836 */ /* 0x040fe20000000000 */
[----:B------:R-:W-:-:S04]  /*09a0*/  @P1 IADD3 R12, PT, PT, -R19, 0xbd, RZ ;  /* 0x000000bd130c1810 */ /* 0x000fc80007ffe1ff */
[--C-:B------:R-:W-:Y:S02]  /*09b0*/  @P1 SHF.L.U64.HI R6, RZ, R6, R21.reuse ;  /* 0x00000006ff061219 */ /* 0x100fe40000010215 */
[----:B------:R-:W-:Y:S02]  /*09c0*/  @P1 SHF.R.U64 R14, RZ, R12, R21 ;  /* 0x0000000cff0e1219 */ /* 0x000fe40000001215 */
[----:B------:R-:W-:-:S07]  /*09d0*/  @P1 SHF.R.U32.HI R13, RZ, 0x1f, R6 ;  /* 0x0000001fff0d1819 */ /* 0x000fce0000011606 */
.L_x_59:
[----:B------:R-:W-:Y:S05]  /*09e0*/  BSYNC.RECONVERGENT B2 ;  /* 0x0000000000027941 */ /* 0x000fea0003800200 */
.L_x_58:
[----:B------:R-:W-:-:S04]  /*09f0*/  IMAD.IADD R12, R14, 0x1, R13 ;  /* 0x000000010e0c7824 */ /* 0x000fc800078e020d */
[----:B------:R-:W-:-:S07]  /*0a00*/  @!P3 IMAD.MOV R12, RZ, RZ, -R12 ;  /* 0x000000ffff0cb224 */ /* 0x000fce00078e0a0c */
.L_x_57:
[----:B------:R-:W-:Y:S05]  /*0a10*/  BSYNC.RECONVERGENT B1 ;  /* 0x0000000000017941 */ /* 0x000fea0003800200 */
.L_x_56:
        /* <DEDUP_REMOVED lines=29> */
[C---:B------:R-:W-:Y:S02]  /*0bf0*/  @P3 IADD3 R6, PT, PT, R20.reuse, -0x7d, RZ ;  /* 0xffffff8314063810 */ /* 0x040fe40007ffe0ff */
[----:B------:R-:W-:Y:S02]  /*0c00*/  @P3 IADD3 R13, PT, PT, -R20, 0xbd, RZ ;  /* 0x000000bd140d3810 */ /* 0x000fe40007ffe1ff */
[--C-:B------:R-:W-:Y:S02]  /*0c10*/  @P3 SHF.L.U64.HI R6, RZ, R6, R18.reuse ;  /* 0x00000006ff063219 */ /* 0x100fe40000010212 */
[----:B------:R-:W-:Y:S02]  /*0c20*/  @P3 SHF.R.U64 R19, RZ, R13, R18 ;  /* 0x0000000dff133219 */ /* 0x000fe40000001212 */
[----:B------:R-:W-:-:S07]  /*0c30*/  @P3 SHF.R.U32.HI R14, RZ, 0x1f, R6 ;  /* 0x0000001fff0e3819 */ /* 0x000fce0000011606 */
.L_x_63:
[----:B------:R-:W-:Y:S05]  /*0c40*/  BSYNC.RECONVERGENT B2 ;  /* 0x0000000000027941 */ /* 0x000fea0003800200 */
.L_x_62:
[----:B------:R-:W-:-:S04]  /*0c50*/  IMAD.IADD R13, R19, 0x1, R14 ;  /* 0x00000001130d7824 */ /* 0x000fc800078e020e */
[----:B------:R-:W-:-:S07]  /*0c60*/  @!P4 IMAD.MOV R13, RZ, RZ, -R13 ;  /* 0x000000ffff0dc224 */ /* 0x000fce00078e0a0d */
.L_x_61:
[----:B------:R-:W-:Y:S05]  /*0c70*/  BSYNC.RECONVERGENT B1 ;  /* 0x0000000000017941 */ /* 0x000fea0003800200 */
.L_x_60:
[----:B------:R-:W-:Y:S01]  /*0c80*/  IMAD.MOV.U32 R6, RZ, RZ, R4 ;  /* 0x000000ffff067224 */ /* 0x000fe200078e0004 */
[----:B------:R-:W-:Y:S01]  /*0c90*/  LOP3.LUT R14, R9, R0, RZ, 0x3c, !PT ;  /* 0x00000000090e7212 */ /* 0x000fe200078e3cff */
[----:B------:R-:W-:Y:S01]  /*0ca0*/  @!P0 VIADD R8, R8, 0x1 ;  /* 0x0000000108088836 */ /* 0x000fe20000000000 */
[----:B------:R-:W-:Y:S02]  /*0cb0*/  VIMNMX R12, PT, PT, R12, UR9, PT ;  /* 0x000000090c0c7c48 */ /* 0x000fe4000bfe0100 */
[----:B------:R-:W-:Y:S02]  /*0cc0*/  ISETP.GE.U32.AND P3, PT, R15, R6, PT ;  /* 0x000000060f00720c */ /* 0x000fe40003f66070 */
[----:B------:R-:W-:Y:S02]  /*0cd0*/  ISETP.GE.AND P4, PT, R14, RZ, PT ;  /* 0x000000ff0e00720c */ /* 0x000fe40003f86270 */
[----:B------:R-:W-:-:S09]  /*0ce0*/  VIMNMX R13, PT, PT, R13, UR8, PT ;  /* 0x000000080d0d7c48 */ /* 0x000fd2000bfe0100 */
[----:B------:R-:W-:-:S04]  /*0cf0*/  @P3 VIADD R8, R8, 0x1 ;  /* 0x0000000108083836 */ /* 0x000fc80000000000 */
[----:B------:R-:W-:-:S05]  /*0d00*/  @!P4 IMAD.MOV R8, RZ, RZ, -R8 ;  /* 0x000000ffff08c224 */ /* 0x000fca00078e0a08 */
[----:B------:R-:W-:-:S05]  /*0d10*/  SEL R25, R17, R8, !P2 ;  /* 0x0000000811197207 */ /* 0x000fca0005000000 */
[----:B------:R-:W-:-:S04]  /*0d20*/  IMAD.SHL.U32 R25, R25, 0x8, RZ ;  /* 0x0000000819197824 */ /* 0x000fc800078e00ff */
[----:B------:R-:W-:-:S04]  /*0d30*/  IMAD R15, R25, UR5, RZ ;  /* 0x00000005190f7c24 */ /* 0x000fc8000f8e02ff */
[----:B------:R-:W-:-:S04]  /*0d40*/  IMAD R12, R12, UR11, R15 ;  /* 0x0000000b0c0c7c24 */ /* 0x000fc8000f8e020f */
[----:B------:R-:W-:-:S05]  /*0d50*/  IMAD.IADD R12, R13, 0x1, R12 ;  /* 0x000000010d0c7824 */ /* 0x000fca00078e020c */
[----:B------:R-:W-:-:S04]  /*0d60*/  IADD3 R26, P0, PT, R12, UR14, RZ ;  /* 0x0000000e0c1a7c10 */ /* 0x000fc8000ff1e0ff */
[----:B------:R-:W-:Y:S02]  /*0d70*/  LEA.HI.X.SX32 R27, R12, UR15, 0x1, P0 ;  /* 0x0000000f0c1b7c11 */ /* 0x000fe400080f0eff */
[----:B------:R-:W-:-:S03]  /*0d80*/  IADD3 R28, P0, PT, R26, UR5, RZ ;  /* 0x000000051a1c7c10 */ /* 0x000fc6000ff1e0ff */
[----:B------:R-:W2:Y:S01]  /*0d90*/  LDG.E.U8.CONSTANT R17, desc[UR12][R26.64] ;  /* 0x0000000c1a117981 */ /* 0x000ea2000c1e9100 */
[----:B------:R-:W-:Y:S02]  /*0da0*/  IADD3.X R29, PT, PT, R27, UR6, RZ, P0, !PT ;  /* 0x000000061b1d7c10 */ /* 0x000fe400087fe4ff */
[----:B------:R-:W-:-:S03]  /*0db0*/  IADD3 R12, P0, PT, R28, UR5, RZ ;  /* 0x000000051c0c7c10 */ /* 0x000fc6000ff1e0ff */
[----:B------:R-:W3:Y:S01]  /*0dc0*/  LDG.E.U8.CONSTANT R28, desc[UR12][R28.64] ;  /* 0x0000000c1c1c7981 */ /* 0x000ee2000c1e9100 */
[----:B------:R-:W-:Y:S02]  /*0dd0*/  IADD3.X R13, PT, PT, R29, UR6, RZ, P0, !PT ;  /* 0x000000061d0d7c10 */ /* 0x000fe400087fe4ff */
[----:B------:R-:W-:-:S03]  /*0de0*/  IADD3 R22, P0, PT, R12, UR5, RZ ;  /* 0x000000050c167c10 */ /* 0x000fc6000ff1e0ff */
[----:B------:R0:W4:Y:S01]  /*0df0*/  LDG.E.U8.CONSTANT R8, desc[UR12][R12.64] ;  /* 0x0000000c0c087981 */ /* 0x000122000c1e9100 */
[----:B------:R-:W-:Y:S02]  /*0e00*/  IADD3.X R23, PT, PT, R13, UR6, RZ, P0, !PT ;  /* 0x000000060d177c10 */ /* 0x000fe400087fe4ff */
[----:B------:R-:W-:-:S04]  /*0e10*/  IADD3 R18, P0, PT, R22, UR5, RZ ;  /* 0x0000000516127c10 */ /* 0x000fc8000ff1e0ff */
[----:B------:R-:W-:Y:S02]  /*0e20*/  IADD3.X R19, PT, PT, R23, UR6, RZ, P0, !PT ;  /* 0x0000000617137c10 */ /* 0x000fe400087fe4ff */
[----:B------:R-:W-:Y:S01]  /*0e30*/  IADD3 R20, P0, PT, R18, UR5, RZ ;  /* 0x0000000512147c10 */ /* 0x000fe2000ff1e0ff */
[----:B------:R-:W5:Y:S03]  /*0e40*/  LDG.E.U8.CONSTANT R23, desc[UR12][R22.64] ;  /* 0x0000000c16177981 */ /* 0x000f66000c1e9100 */
[----:B------:R-:W-:Y:S01]  /*0e50*/  IADD3.X R21, PT, PT, R19, UR6, RZ, P0, !PT ;  /* 0x0000000613157c10 */ /* 0x000fe200087fe4ff */
[----:B------:R-:W5:Y:S01]  /*0e60*/  LDG.E.U8.CONSTANT R27, desc[UR12][R18.64] ;  /* 0x0000000c121b7981 */ /* 0x000f62000c1e9100 */
[----:B------:R-:W-:-:S03]  /*0e70*/  IADD3 R14, P0, PT, R20, UR5, RZ ;  /* 0x00000005140e7c10 */ /* 0x000fc6000ff1e0ff */
[----:B------:R1:W5:Y:S01]  /*0e80*/  LDG.E.U8.CONSTANT R29, desc[UR12][R20.64] ;  /* 0x0000000c141d7981 */ /* 0x000362000c1e9100 */
[----:B------:R-:W-:Y:S02]  /*0e90*/  IADD3.X R15, PT, PT, R21, UR6, RZ, P0, !PT ;  /* 0x00000006150f7c10 */ /* 0x000fe400087fe4ff */
[----:B0-----:R-:W-:-:S03]  /*0ea0*/  IADD3 R12, P0, PT, R14, UR5, RZ ;  /* 0x000000050e0c7c10 */ /* 0x001fc6000ff1e0ff */
[----:B------:R0:W5:Y:S01]  /*0eb0*/  LDG.E.U8.CONSTANT R22, desc[UR12][R14.64] ;  /* 0x0000000c0e167981 */ /* 0x000162000c1e9100 */
[----:B------:R-:W-:-:S05]  /*0ec0*/  IADD3.X R13, PT, PT, R15, UR6, RZ, P0, !PT ;  /* 0x000000060f0d7c10 */ /* 0x000fca00087fe4ff */
[----:B------:R0:W5:Y:S01]  /*0ed0*/  LDG.E.U8.CONSTANT R26, desc[UR12][R12.64] ;  /* 0x0000000c0c1a7981 */ /* 0x000162000c1e9100 */
[----:B------:R-:W-:-:S04]  /*0ee0*/  IMAD R25, R0, R25, RZ ;  /* 0x0000001900197224 */ /* 0x000fc800078e02ff */
[----:B------:R-:W-:-:S04]  /*0ef0*/  IMAD R25, R16, R7, R25 ;  /* 0x0000000710197224 */ /* 0x000fc800078e0219 */
[----:B------:R-:W-:Y:S01]  /*0f00*/  IMAD.IADD R25, R24, 0x1, R25 ;  /* 0x0000000118197824 */ /* 0x000fe200078e0219 */
[----:B-1----:R-:W1:Y:S04]  /*0f10*/  I2F.U32.RP R21, R6 ;  /* 0x0000000600157306 */ /* 0x002e680000209000 */
[----:B------:R-:W-:-:S04]  /*0f20*/  IADD3 R24, P0, PT, R25, UR16, RZ ;  /* 0x0000001019187c10 */ /* 0x000fc8000ff1e0ff */
[----:B------:R-:W-:Y:S02]  /*0f30*/  LEA.HI.X.SX32 R25, R25, UR17, 0x1, P0 ;  /* 0x0000001119197c11 */ /* 0x000fe400080f0eff */
[----:B------:R-:W-:-:S05]  /*0f40*/  IADD3 R18, P0, PT, R0, R24, RZ ;  /* 0x0000001800127210 */ /* 0x000fca0007f1e0ff */
[----:B------:R-:W-:Y:S01]  /*0f50*/  IMAD.X R19, R3, 0x1, R25, P0 ;  /* 0x0000000103137824 */ /* 0x000fe200000e0619 */
[C---:B------:R-:W-:Y:S01]  /*0f60*/  IADD3 R16, P0, PT, R0.reuse, R18, RZ ;  /* 0x0000001200107210 */ /* 0x040fe20007f1e0ff */
[----:B-1----:R-:W1:Y:S01]  /*0f70*/  MUFU.RCP R21, R21 ;  /* 0x0000001500157308 */ /* 0x002e620000001000 */
[----:B------:R-:W-:Y:S01]  /*0f80*/  IMAD.IADD R9, R5, 0x1, R9 ;  /* 0x0000000105097824 */ /* 0x000fe200078e0209 */
[----:B--2---:R2:W-:Y:S02]  /*0f90*/  STG.E.U8 desc[UR12][R24.64], R17 ;  /* 0x0000001118007986 */ /* 0x0045e4000c10110c */
[----:B--2---:R-:W-:Y:S01]  /*0fa0*/  IMAD.X R17, R3, 0x1, R19, P0 ;  /* 0x0000000103117824 */ /* 0x004fe200000e0613 */
[----:B0-----:R-:W-:-:S05]  /*0fb0*/  IADD3 R14, P0, PT, R0, R16, RZ ;  /* 0x00000010000e7210 */ /* 0x001fca0007f1e0ff */
[C---:B------:R-:W-:Y:S01]  /*0fc0*/  IMAD.X R15, R3.reuse, 0x1, R17, P0 ;  /* 0x00000001030f7824 */ /* 0x040fe200000e0611 */
[C---:B------:R-:W-:Y:S01]  /*0fd0*/  IADD3 R12, P0, PT, R0.reuse, R14, RZ ;  /* 0x0000000e000c7210 */ /* 0x040fe20007f1e0ff */
[----:B---3--:R-:W-:Y:S04]  /*0fe0*/  STG.E.U8 desc[UR12][R18.64], R28 ;  /* 0x0000001c12007986 */ /* 0x008fe8000c10110c */
[----:B------:R-:W-:Y:S01]  /*0ff0*/  IMAD.X R13, R3, 0x1, R15, P0 ;  /* 0x00000001030d7824 */ /* 0x000fe200000e060f */
[----:B------:R-:W-:Y:S01]  /*1000*/  IADD3 R20, P0, PT, R0, R12, RZ ;  /* 0x0000000c00147210 */ /* 0x000fe20007f1e0ff */
[----:B----4-:R1:W-:Y:S02]  /*1010*/  STG.E.U8 desc[UR12][R16.64], R8 ;  /* 0x0000000810007986 */ /* 0x0103e4000c10110c */
[----:B-1----:R-:W-:-:S02]  /*1020*/  IADD3 R8, PT, PT, R21, 0xffffffe, RZ ;  /* 0x0ffffffe15087810 */ /* 0x002fc40007ffe0ff */
[C---:B------:R-:W-:Y:S01]  /*1030*/  IMAD.X R21, R3.reuse, 0x1, R13, P0 ;  /* 0x0000000103157824 */ /* 0x040fe200000e060d */
[C---:B------:R-:W-:Y:S01]  /*1040*/  IADD3 R24, P0, PT, R0.reuse, R20, RZ ;  /* 0x0000001400187210 */ /* 0x040fe20007f1e0ff */
[----:B-----5:R0:W-:Y:S04]  /*1050*/  STG.E.U8 desc[UR12][R14.64], R23 ;  /* 0x000000170e007986 */ /* 0x0201e8000c10110c */
[C---:B------:R-:W-:Y:S01]  /*1060*/  IMAD.X R25, R3.reuse, 0x1, R21, P0 ;  /* 0x0000000103197824 */ /* 0x040fe200000e0615 */
[----:B------:R-:W-:Y:S01]  /*1070*/  IADD3 R18, P0, PT, R0, R24, RZ ;  /* 0x0000001800127210 */ /* 0x000fe20007f1e0ff */
[----:B------:R1:W-:Y:S04]  /*1080*/  STG.E.U8 desc[UR12][R12.64], R27 ;  /* 0x0000001b0c007986 */ /* 0x0003e8000c10110c */
[----:B------:R-:W-:Y:S01]  /*1090*/  IMAD.X R19, R3, 0x1, R25, P0 ;  /* 0x0000000103137824 */ /* 0x000fe200000e0619 */
[----:B0-----:R-:W0:Y:S01]  /*10a0*/  F2I.FTZ.U32.TRUNC.NTZ R15, R8 ;  /* 0x00000008000f7305 */ /* 0x001e22000021f000 */
[----:B------:R2:W-:Y:S01]  /*10b0*/  STG.E.U8 desc[UR12][R20.64], R29 ;  /* 0x0000001d14007986 */ /* 0x0005e2000c10110c */
[----:B------:R-:W-:-:S03]  /*10c0*/  ISETP.GT.U32.AND P0, PT, R10, R9, PT ;  /* 0x000000090a00720c */ /* 0x000fc60003f04070 */
[----:B------:R2:W-:Y:S01]  /*10d0*/  STG.E.U8 desc[UR12][R24.64], R22 ;  /* 0x0000001618007986 */ /* 0x0005e2000c10110c */
[----:B------:R-:W-:-:S03]  /*10e0*/  SHF.R.S32.HI R17, RZ, 0x1f, R9 ;  /* 0x0000001fff117819 */ /* 0x000fc60000011409 */
[----:B------:R2:W-:Y:S01]  /*10f0*/  STG.E.U8 desc[UR12][R18.64], R26 ;  /* 0x0000001a12007986 */ /* 0x0005e2000c10110c */
[----:B------:R-:W-:Y:S01]  /*1100*/  ISETP.GT.U32.AND.EX P0, PT, R2, R17, PT, P0 ;  /* 0x000000110200720c */ /* 0x000fe20003f04100 */
[----:B0-----:R-:W-:-:S04]  /*1110*/  IMAD.MOV R16, RZ, RZ, -R15 ;  /* 0x000000ffff107224 */ /* 0x001fc800078e0a0f */
[----:B------:R-:W-:Y:S02]  /*1120*/  IMAD.MOV.U32 R23, RZ, RZ, R16 ;  /* 0x000000ffff177224 */ /* 0x000fe400078e0010 */
[----:B------:R-:W-:Y:S02]  /*1130*/  IMAD.MOV.U32 R14, RZ, RZ, RZ ;  /* 0x000000ffff0e7224 */ /* 0x000fe400078e00ff */
[----:B-1----:R-:W-:-:S04]  /*1140*/  IMAD R13, R23, R4, RZ ;  /* 0x00000004170d7224 */ /* 0x002fc800078e02ff */
[----:B------:R-:W-:Y:S01]  /*1150*/  IMAD.HI.U32 R8, R15, R13, R14 ;  /* 0x0000000d0f087227 */ /* 0x000fe200078e000e */
[----:B--2---:R-:W-:Y:S06]  /*1160*/  @P0 BRA `(.L_x_64) ;  /* 0xfffffff000dc0947 */ /* 0x004fec000383ffff */
[----:B------:R-:W-:Y:S05]  /*1170*/  BSYNC.RECONVERGENT B0 ;  /* 0x0000000000007941 */ /* 0x000fea0003800200 */
.L_x_55:
[----:B------:R-:W-:Y:S05]  /*1180*/  EXIT ;  /* 0x000000000000794d */ /* 0x000fea0003800000 */
.L_x_54:
[----:B------:R-:W-:Y:S01]  /*1190*/  IABS R6, R0 ;  /* 0x0000000000067213 */ /* 0x000fe20000000000 */
[----:B------:R-:W0:Y:S01]  /*11a0*/  LDC R7, c[0x0][0x394] ;  /* 0x0000e500ff077b82 */ /* 0x000e220000000800 */
[----:B------:R-:W1:Y:S01]  /*11b0*/  LDCU.S8 UR4, c[0x0][0x3b1] ;  /* 0x00007620ff0477ac */ /* 0x000e620008000200 */
[----:B------:R-:W-:Y:S01]  /*11c0*/  BSSY.RECONVERGENT B0, `(.L_x_65) ;  /* 0x000008b000007945 */ /* 0x000fe20003800200 */
[----:B------:R-:W2:Y:S01]  /*11d0*/  I2F.U32.RP R4, R6 ;  /* 0x0000000600047306 */ /* 0x000ea20000209000 */
[----:B------:R-:W3:Y:S01]  /*11e0*/  LDCU UR10, c[0x0][0x3a4] ;  /* 0x00007480ff0a77ac */ /* 0x000ee20008000800 */
[----:B------:R-:W4:Y:S01]  /*11f0*/  LDCU.64 UR14, c[0x0][0x398] ;  /* 0x00007300ff0e77ac */ /* 0x000f220008000a00 */
[----:B------:R-:W0:Y:S01]  /*1200*/  LDCU.64 UR16, c[0x0][0x380] ;  /* 0x00007000ff1077ac */ /* 0x000e220008000a00 */
[----:B------:R-:W0:Y:S04]  /*1210*/  LDCU.64 UR6, c[0x0][0x3a8] ;  /* 0x00007500ff0677ac */ /* 0x000e280008000a00 */
[----:B--2---:R-:W2:Y:S01]  /*1220*/  MUFU.RCP R4, R4 ;  /* 0x0000000400047308 */ /* 0x004ea20000001000 */
[----:B-1----:R-:W-:Y:S01]  /*1230*/  ISETP.NE.AND P1, PT, RZ, UR4, PT ;  /* 0x00000004ff007c0c */ /* 0x002fe2000bf25270 */
[----:B------:R-:W-:Y:S01]  /*1240*/  USHF.R.S32.HI UR4, URZ, 0x1f, UR5 ;  /* 0x0000001fff047899 */ /* 0x000fe20008011405 */
[----:B--2---:R-:W-:-:S05]  /*1250*/  VIADD R12, R4, 0xffffffe ;  /* 0x0ffffffe040c7836 */ /* 0x004fca0000000000 */
[----:B------:R1:W2:Y:S02]  /*1260*/  F2I.FTZ.U32.TRUNC.NTZ R13, R12 ;  /* 0x0000000c000d7305 */ /* 0x0002a4000021f000 */
[----:B-1----:R-:W-:Y:S02]  /*1270*/  IMAD.MOV.U32 R12, RZ, RZ, RZ ;  /* 0x000000ffff0c7224 */ /* 0x002fe400078e00ff */
[----:B--2---:R-:W-:-:S04]  /*1280*/  IMAD.MOV R15, RZ, RZ, -R13 ;  /* 0x000000ffff0f7224 */ /* 0x004fc800078e0a0d */
[----:B------:R-:W-:-:S04]  /*1290*/  IMAD R15, R15, R6, RZ ;  /* 0x000000060f0f7224 */ /* 0x000fc800078e02ff */
[----:B0--34-:R-:W-:-:S07]  /*12a0*/  IMAD.HI.U32 R4, R13, R15, R12 ;  /* 0x0000000f0d047227 */ /* 0x019fce00078e000c */
.L_x_66:
[----:B------:R-:W-:Y:S02]  /*12b0*/  IABS R8, R0 ;  /* 0x0000000000087213 */ /* 0x000fe40000000000 */
[----:B------:R-:W-:Y:S02]  /*12c0*/  IABS R13, R7 ;  /* 0x00000007000d7213 */ /* 0x000fe40000000000 */
[----:B------:R-:W-:Y:S01]  /*12d0*/  IABS R15, R9 ;  /* 0x00000009000f7213 */ /* 0x000fe20000000000 */
[----:B------:R-:W-:Y:S02]  /*12e0*/  IMAD.MOV R12, RZ, RZ, -R8 ;  /* 0x000000ffff0c7224 */ /* 0x000fe400078e0a08 */
[----:B------:R-:W-:Y:S02]  /*12f0*/  IMAD.MOV.U32 R8, RZ, RZ, R13 ;  /* 0x000000ffff087224 */ /* 0x000fe400078e000d */
[----:B------:R-:W-:Y:S02]  /*1300*/  IMAD.HI.U32 R21, R4, R15, RZ ;  /* 0x0000000f04157227 */ /* 0x000fe400078e00ff */
[----:B------:R-:W0:Y:S02]  /*1310*/  I2F.RP R14, R8 ;  /* 0x00000008000e7306 */ /* 0x000e240000209400 */
[----:B------:R-:W-:Y:S01]  /*1320*/  IMAD R13, R21, R12, R15 ;  /* 0x0000000c150d7224 */ /* 0x000fe200078e020f */
[----:B------:R-:W-:-:S04]  /*1330*/  IABS R12, R0 ;  /* 0x00000000000c7213 */ /* 0x000fc80000000000 */
[----:B------:R-:W-:Y:S01]  /*1340*/  ISETP.GT.U32.AND P2, PT, R6, R13, PT ;  /* 0x0000000d0600720c */ /* 0x000fe20003f44070 */
[----:B0-----:R-:W0:-:S12]  /*1350*/  MUFU.RCP R14, R14 ;  /* 0x0000000e000e7308 */ /* 0x001e180000001000 */
[----:B------:R-:W-:Y:S01]  /*1360*/  @!P2 IMAD.IADD R13, R13, 0x1, -R12 ;  /* 0x000000010d0da824 */ /* 0x000fe200078e0a0c */
[----:B------:R-:W-:Y:S02]  /*1370*/  LOP3.LUT R12, R9, R0, RZ, 0x3c, !PT ;  /* 0x00000000090c7212 */ /* 0x000fe400078e3cff */
[----:B------:R-:W-:Y:S02]  /*1380*/  @!P2 IADD3 R21, PT, PT, R21, 0x1, RZ ;  /* 0x000000011515a810 */ /* 0x000fe40007ffe0ff */
[----:B------:R-:W-:Y:S02]  /*1390*/  ISETP.GE.U32.AND P0, PT, R13, R6, PT ;  /* 0x000000060d00720c */ /* 0x000fe40003f06070 */
[----:B------:R-:W-:Y:S02]  /*13a0*/  ISETP.GE.AND P3, PT, R12, RZ, PT ;  /* 0x000000ff0c00720c */ /* 0x000fe40003f66270 */
[----:B------:R-:W-:Y:S01]  /*13b0*/  ISETP.NE.AND P2, PT, R0, RZ, PT ;  /* 0x000000ff0000720c */ /* 0x000fe20003f45270 */
[----:B0-----:R-:W-:-:S04]  /*13c0*/  VIADD R12, R14, 0xffffffe ;  /* 0x0ffffffe0e0c7836 */ /* 0x001fc80000000000 */
[----:B------:R0:W1:Y:S04]  /*13d0*/  F2I.FTZ.U32.TRUNC.NTZ R13, R12 ;  /* 0x0000000c000d7305 */ /* 0x000068000021f000 */
[----:B------:R-:W-:-:S04]  /*13e0*/  @P0 VIADD R21, R21, 0x1 ;  /* 0x0000000115150836 */ /* 0x000fc80000000000 */
[----:B------:R-:W-:Y:S01]  /*13f0*/  @!P3 IMAD.MOV R21, RZ, RZ, -R21 ;  /* 0x000000ffff15b224 */ /* 0x000fe200078e0a15 */
[----:B------:R-:W-:Y:S01]  /*1400*/  @!P2 LOP3.LUT R21, RZ, R0, RZ, 0x33, !PT ;  /* 0x00000000ff15a212 */ /* 0x000fe200078e33ff */
[----:B0-----:R-:W-:-:S04]  /*1410*/  IMAD.MOV.U32 R12, RZ, RZ, RZ ;  /* 0x000000ffff0c7224 */ /* 0x001fc800078e00ff */
[----:B------:R-:W-:Y:S02]  /*1420*/  IMAD.MOV R14, RZ, RZ, -R21 ;  /* 0x000000ffff0e7224 */ /* 0x000fe400078e0a15 */
[----:B------:R-:W-:Y:S02]  /*1430*/  IMAD.SHL.U32 R21, R21, 0x8, RZ ;  /* 0x0000000815157824 */ /* 0x000fe400078e00ff */
[----:B-1----:R-:W-:Y:S02]  /*1440*/  IMAD.MOV R17, RZ, RZ, -R13 ;  /* 0x000000ffff117224 */ /* 0x002fe400078e0a0d */
[----:B------:R-:W-:Y:S02]  /*1450*/  IMAD R14, R0, R14, R9 ;  /* 0x0000000e000e7224 */ /* 0x000fe400078e0209 */
[----:B------:R-:W-:-:S03]  /*1460*/  IMAD R17, R17, R8, RZ ;  /* 0x0000000811117224 */ /* 0x000fc600078e02ff */
[----:B------:R-:W-:Y:S01]  /*1470*/  IABS R18, R14 ;  /* 0x0000000e00127213 */ /* 0x000fe20000000000 */
[----:B------:R-:W-:Y:S01]  /*1480*/  IMAD.HI.U32 R16, R13, R17, R12 ;  /* 0x000000110d107227 */ /* 0x000fe200078e000c */
[----:B------:R-:W-:-:S03]  /*1490*/  LOP3.LUT R14, R14, R7, RZ, 0x3c, !PT ;  /* 0x000000070e0e7212 */ /* 0x000fc600078e3cff */
[----:B------:R-:W-:Y:S02]  /*14a0*/  IMAD.MOV.U32 R17, RZ, RZ, R18 ;  /* 0x000000ffff117224 */ /* 0x000fe400078e0012 */
[----:B------:R-:W-:-:S04]  /*14b0*/  IMAD.HI.U32 R13, R16, R15, RZ ;  /* 0x0000000f100d7227 */ /* 0x000fc800078e00ff */
[----:B------:R-:W-:-:S04]  /*14c0*/  IMAD.HI.U32 R12, R16, R17, RZ ;  /* 0x00000011100c7227 */ /* 0x000fc800078e00ff */
[----:B------:R-:W-:Y:S02]  /*14d0*/  IMAD.MOV R16, RZ, RZ, -R12 ;  /* 0x000000ffff107224 */ /* 0x000fe400078e0a0c */
[----:B------:R-:W-:Y:S02]  /*14e0*/  IMAD.MOV R18, RZ, RZ, -R13 ;  /* 0x000000ffff127224 */ /* 0x000fe400078e0a0d */
[C---:B------:R-:W-:Y:S01]  /*14f0*/  IMAD R13, R8.reuse, R16, R17 ;  /* 0x00000010080d7224 */ /* 0x040fe200078e0211 */
[----:B------:R-:W-:Y:S01]  /*1500*/  LOP3.LUT R16, RZ, R7, RZ, 0x33, !PT ;  /* 0x00000007ff107212 */ /* 0x000fe200078e33ff */
[C---:B------:R-:W-:Y:S02]  /*1510*/  IMAD R15, R8.reuse, R18, R15 ;  /* 0x00000012080f7224 */ /* 0x040fe400078e020f */
[----:B------:R-:W-:Y:S01]  /*1520*/  IMAD R18, R21, UR5, RZ ;  /* 0x0000000515127c24 */ /* 0x000fe2000f8e02ff */
[C---:B------:R-:W-:Y:S02]  /*1530*/  ISETP.GT.U32.AND P2, PT, R8.reuse, R13, PT ;  /* 0x0000000d0800720c */ /* 0x040fe40003f44070 */
[----:B------:R-:W-:-:S11]  /*1540*/  ISETP.GT.U32.AND P3, PT, R8, R15, PT ;  /* 0x0000000f0800720c */ /* 0x000fd60003f64070 */
[--C-:B------:R-:W-:Y:S02]  /*1550*/  @!P2 IMAD.IADD R13, R13, 0x1, -R8.reuse ;  /* 0x000000010d0da824 */ /* 0x100fe400078e0a08 */
[----:B------:R-:W-:Y:S01]  /*1560*/  @!P3 IMAD.IADD R15, R15, 0x1, -R8 ;  /* 0x000000010f0fb824 */ /* 0x000fe200078e0a08 */
[----:B------:R-:W-:Y:S01]  /*1570*/  ISETP.GE.AND P3, PT, R14, RZ, PT ;  /* 0x000000ff0e00720c */ /* 0x000fe20003f66270 */
[----:B------:R-:W-:Y:S01]  /*1580*/  @!P2 VIADD R12, R12, 0x1 ;  /* 0x000000010c0ca836 */ /* 0x000fe20000000000 */
[----:B------:R-:W-:Y:S02]  /*1590*/  ISETP.GE.U32.AND P0, PT, R13, R8, PT ;  /* 0x000000080d00720c */ /* 0x000fe40003f06070 */
[----:B------:R-:W-:Y:S02]  /*15a0*/  ISETP.GT.U32.AND P4, PT, R8, R15, PT ;  /* 0x0000000f0800720c */ /* 0x000fe40003f84070 */
[----:B------:R-:W-:-:S09]  /*15b0*/  ISETP.NE.AND P2, PT, R7, RZ, PT ;  /* 0x000000ff0700720c */ /* 0x000fd20003f45270 */
[----:B------:R-:W-:Y:S01]  /*15c0*/  @P0 VIADD R12, R12, 0x1 ;  /* 0x000000010c0c0836 */ /* 0x000fe20000000000 */
[----:B------:R-:W-:Y:S01]  /*15d0*/  ISETP.GE.AND P0, PT, R9, RZ, PT ;  /* 0x000000ff0900720c */ /* 0x000fe20003f06270 */
[----:B------:R-:W-:Y:S02]  /*15e0*/  @!P4 IMAD.IADD R15, R15, 0x1, -R8 ;  /* 0x000000010f0fc824 */ /* 0x000fe400078e0a08 */
[----:B------:R-:W-:-:S05]  /*15f0*/  @!P3 IMAD.MOV R12, RZ, RZ, -R12 ;  /* 0x000000ffff0cb224 */ /* 0x000fca00078e0a0c */
[----:B------:R-:W-:-:S04]  /*1600*/  SEL R14, R16, R12, !P2 ;  /* 0x0000000c100e7207 */ /* 0x000fc80005000000 */
[----:B------:R-:W-:Y:S02]  /*1610*/  I2FP.F32.S32 R8, R14 ;  /* 0x0000000e00087245 */ /* 0x000fe40000201400 */
[----:B------:R-:W-:-:S03]  /*1620*/  @!P0 IADD3 R15, PT, PT, -R15, RZ, RZ ;  /* 0x000000ff0f0f8210 */ /* 0x000fc60007ffe1ff */
[----:B------:R-:W-:Y:S01]  /*1630*/  @P1 FADD R8, R8, 0.5 ;  /* 0x3f00000008081421 */ /* 0x000fe20000000000 */
[----:B------:R-:W-:-:S03]  /*1640*/  SEL R16, R16, R15, !P2 ;  /* 0x0000000f10107207 */ /* 0x000fc60005000000 */
[----:B------:R-:W-:Y:S01]  /*1650*/  FMUL R8, R8, UR6 ;  /* 0x0000000608087c20 */ /* 0x000fe20008400000 */
[----:B------:R-:W-:-:S05]  /*1660*/  I2FP.F32.S32 R12, R16 ;  /* 0x00000010000c7245 */ /* 0x000fca0000201400 */
[----:B------:R-:W-:Y:S01]  /*1670*/  @P1 FADD R12, R12, 0.5 ;  /* 0x3f0000000c0c1421 */ /* 0x000fe20000000000 */
[----:B------:R-:W0:Y:S03]  /*1680*/  F2I.TRUNC.NTZ R8, R8 ;  /* 0x0000000800087305 */ /* 0x000e26000020f100 */
[----:B------:R-:W-:-:S06]  /*1690*/  FMUL R12, R12, UR7 ;  /* 0x000000070c0c7c20 */ /* 0x000fcc0008400000 */
[----:B------:R-:W1:Y:S01]  /*16a0*/  F2I.TRUNC.NTZ R12, R12 ;  /* 0x0000000c000c7305 */ /* 0x000e62000020f100 */
[----:B0-----:R-:W-:-:S05]  /*16b0*/  VIMNMX R13, PT, PT, R8, UR9, PT ;  /* 0x00000009080d7c48 */ /* 0x001fca000bfe0100 */
[----:B------:R-:W-:Y:S01]  /*16c0*/  IMAD R18, R13, UR10, R18 ;  /* 0x0000000a0d127c24 */ /* 0x000fe2000f8e0212 */
[----:B-1----:R-:W-:-:S05]  /*16d0*/  VIMNMX R13, PT, PT, R12, UR8, PT ;  /* 0x000000080c0d7c48 */ /* 0x002fca000bfe0100 */
[----:B------:R-:W-:-:S05]  /*16e0*/  IMAD.IADD R13, R13, 0x1, R18 ;  /* 0x000000010d0d7824 */ /* 0x000fca00078e0212 */
[----:B------:R-:W-:-:S04]  /*16f0*/  IADD3 R24, P0, PT, R13, UR14, RZ ;  /* 0x0000000e0d187c10 */ /* 0x000fc8000ff1e0ff */
[----:B------:R-:W-:Y:S02]  /*1700*/  LEA.HI.X.SX32 R25, R13, UR15, 0x1, P0 ;  /* 0x0000000f0d197c11 */ /* 0x000fe400080f0eff */
[----:B------:R-:W-:-:S04]  /*1710*/  IADD3 R18, P0, PT, R24, UR5, RZ ;  /* 0x0000000518127c10 */ /* 0x000fc8000ff1e0ff */
[----:B------:R-:W-:Y:S02]  /*1720*/  IADD3.X R19, PT, PT, R25, UR4, RZ, P0, !PT ;  /* 0x0000000419137c10 */ /* 0x000fe400087fe4ff */
[----:B------:R-:W2:Y:S01]  /*1730*/  LDG.E.U8.CONSTANT R25, desc[UR12][R24.64] ;  /* 0x0000000c18197981 */ /* 0x000ea2000c1e9100 */
[----:B------:R-:W-:-:S03]  /*1740*/  IADD3 R12, P0, PT, R18, UR5, RZ ;  /* 0x00000005120c7c10 */ /* 0x000fc6000ff1e0ff */
[----:B------:R0:W3:Y:S01]  /*1750*/  LDG.E.U8.CONSTANT R15, desc[UR12][R18.64] ;  /* 0x0000000c120f7981 */ /* 0x0000e2000c1e9100 */
[----:B------:R-:W-:Y:S02]  /*1760*/  IADD3.X R13, PT, PT, R19, UR4, RZ, P0, !PT ;  /* 0x00000004130d7c10 */ /* 0x000fe400087fe4ff */
[----:B------:R-:W-:-:S03]  /*1770*/  IADD3 R26, P0, PT, R12, UR5, RZ ;  /* 0x000000050c1a7c10 */ /* 0x000fc6000ff1e0ff */
[----:B------:R1:W4:Y:S01]  /*1780*/  LDG.E.U8.CONSTANT R17, desc[UR12][R12.64] ;  /* 0x0000000c0c117981 */ /* 0x000322000c1e9100 */
[----:B------:R-:W-:Y:S02]  /*1790*/  IADD3.X R27, PT, PT, R13, UR4, RZ, P0, !PT ;  /* 0x000000040d1b7c10 */ /* 0x000fe400087fe4ff */
[----:B------:R-:W-:-:S03]  /*17a0*/  IADD3 R28, P0, PT, R26, UR5, RZ ;  /* 0x000000051a1c7c10 */ /* 0x000fc6000ff1e0ff */
[----:B------:R5:W4:Y:S01]  /*17b0*/  LDG.E.U8.CONSTANT R8, desc[UR12][R26.64] ;  /* 0x0000000c1a087981 */ /* 0x000b22000c1e9100 */
[----:B------:R-:W-:Y:S02]  /*17c0*/  IADD3.X R29, PT, PT, R27, UR4, RZ, P0, !PT ;  /* 0x000000041b1d7c10 */ /* 0x000fe400087fe4ff */
[----:B------:R-:W-:-:S03]  /*17d0*/  IADD3 R22, P0, PT, R28, UR5, RZ ;  /* 0x000000051c167c10 */ /* 0x000fc6000ff1e0ff */
[----:B------:R-:W4:Y:S01]  /*17e0*/  LDG.E.U8.CONSTANT R28, desc[UR12][R28.64] ;  /* 0x0000000c1c1c7981 */ /* 0x000f22000c1e9100 */
[----:B------:R-:W-:Y:S02]  /*17f0*/  IADD3.X R23, PT, PT, R29, UR4, RZ, P0, !PT ;  /* 0x000000041d177c10 */ /* 0x000fe400087fe4ff */
[----:B0-----:R-:W-:-:S03]  /*1800*/  IADD3 R18, P0, PT, R22, UR5, RZ ;  /* 0x0000000516127c10 */ /* 0x001fc6000ff1e0ff */
[----:B------:R-:W4:Y:S01]  /*1810*/  LDG.E.U8.CONSTANT R22, desc[UR12][R22.64] ;  /* 0x0000000c16167981 */ /* 0x000f22000c1e9100 */
[----:B------:R-:W-:Y:S02]  /*1820*/  IADD3.X R19, PT, PT, R23, UR4, RZ, P0, !PT ;  /* 0x0000000417137c10 */ /* 0x000fe400087fe4ff */
[----:B-1----:R-:W-:-:S03]  /*1830*/  IADD3 R12, P0, PT, R18, UR5, RZ ;  /* 0x00000005120c7c10 */ /* 0x002fc6000ff1e0ff */
[----:B------:R-:W4:Y:S01]  /*1840*/  LDG.E.U8.CONSTANT R29, desc[UR12][R18.64] ;  /* 0x0000000c121d7981 */ /* 0x000f22000c1e9100 */
[----:B------:R-:W-:-:S05]  /*1850*/  IADD3.X R13, PT, PT, R19, UR4, RZ, P0, !PT ;  /* 0x00000004130d7c10 */ /* 0x000fca00087fe4ff */
[----:B------:R0:W4:Y:S01]  /*1860*/  LDG.E.U8.CONSTANT R23, desc[UR12][R12.64] ;  /* 0x0000000c0c177981 */ /* 0x000122000c1e9100 */
[----:B------:R-:W-:-:S04]  /*1870*/  IMAD R21, R0, R21, RZ ;  /* 0x0000001500157224 */ /* 0x000fc800078e02ff */
[----:B------:R-:W-:-:S04]  /*1880*/  IMAD R21, R14, R7, R21 ;  /* 0x000000070e157224 */ /* 0x000fc800078e0215 */
[----:B------:R-:W-:-:S05]  /*1890*/  IMAD.IADD R21, R16, 0x1, R21 ;  /* 0x0000000110157824 */ /* 0x000fca00078e0215 */
[----:B------:R-:W-:-:S04]  /*18a0*/  IADD3 R20, P0, PT, R21, UR16, RZ ;  /* 0x0000001015147c10 */ /* 0x000fc8000ff1e0ff */
[----:B------:R-:W-:Y:S02]  /*18b0*/  LEA.HI.X.SX32 R21, R21, UR17, 0x1, P0 ;  /* 0x0000001115157c11 */ /* 0x000fe400080f0eff */
[----:B-----5:R-:W-:-:S05]  /*18c0*/  IADD3 R26, P0, PT, R0, R20, RZ ;  /* 0x00000014001a7210 */ /* 0x020fca0007f1e0ff */
[----:B------:R-:W-:Y:S01]  /*18d0*/  IMAD.X R27, R3, 0x1, R21, P0 ;  /* 0x00000001031b7824 */ /* 0x000fe200000e0615 */
[C---:B------:R-:W-:Y:S01]  /*18e0*/  IADD3 R24, P0, PT, R0.reuse, R26, RZ ;  /* 0x0000001a00187210 */ /* 0x040fe20007f1e0ff */
[----:B------:R-:W-:Y:S01]  /*18f0*/  IMAD.IADD R9, R5, 0x1, R9 ;  /* 0x0000000105097824 */ /* 0x000fe200078e0209 */
[----:B--2---:R1:W-:Y:S03]  /*1900*/  STG.E.U8 desc[UR12][R20.64], R25 ;  /* 0x0000001914007986 */ /* 0x0043e6000c10110c */
[----:B-1----:R-:W-:Y:S01]  /*1910*/  IMAD.X R25, R3, 0x1, R27, P0 ;  /* 0x0000000103197824 */ /* 0x002fe200000e061b */
[----:B0-----:R-:W-:-:S05]  /*1920*/  IADD3 R12, P0, PT, R0, R24, RZ ;  /* 0x00000018000c7210 */ /* 0x001fca0007f1e0ff */
[C---:B------:R-:W-:Y:S01]  /*1930*/  IMAD.X R13, R3.reuse, 0x1, R25, P0 ;  /* 0x00000001030d7824 */ /* 0x040fe200000e0619 */
[C---:B------:R-:W-:Y:S01]  /*1940*/  IADD3 R14, P0, PT, R0.reuse, R12, RZ ;  /* 0x0000000c000e7210 */ /* 0x040fe20007f1e0ff */
[----:B---3--:R0:W-:Y:S04]  /*1950*/  STG.E.U8 desc[UR12][R26.64], R15 ;  /* 0x0000000f1a007986 */ /* 0x0081e8000c10110c */
[----:B----4-:R1:W-:Y:S01]  /*1960*/  STG.E.U8 desc[UR12][R24.64], R17 ;  /* 0x0000001118007986 */ /* 0x0103e2000c10110c */
[----:B0-----:R-:W-:Y:S01]  /*1970*/  IMAD.X R15, R3, 0x1, R13, P0 ;  /* 0x00000001030f7824 */ /* 0x001fe200000e060d */
[----:B------:R-:W-:-:S05]  /*1980*/  IADD3 R16, P0, PT, R0, R14, RZ ;  /* 0x0000000e00107210 */ /* 0x000fca0007f1e0ff */
[----:B-1----:R-:W-:Y:S01]  /*1990*/  IMAD.X R17, R3, 0x1, R15, P0 ;  /* 0x0000000103117824 */ /* 0x002fe200000e060f */
[----:B------:R-:W-:-:S05]  /*19a0*/  IADD3 R18, P0, PT, R0, R16, RZ ;  /* 0x0000001000127210 */ /* 0x000fca0007f1e0ff */
[C---:B------:R-:W-:Y:S01]  /*19b0*/  IMAD.X R19, R3.reuse, 0x1, R17, P0 ;  /* 0x0000000103137824 */ /* 0x040fe200000e0611 */
[----:B------:R-:W-:Y:S01]  /*19c0*/  IADD3 R20, P0, PT, R0, R18, RZ ;  /* 0x0000001200147210 */ /* 0x000fe20007f1e0ff */
[----:B------:R0:W-:Y:S04]  /*19d0*/  STG.E.U8 desc[UR12][R12.64], R8 ;  /* 0x000000080c007986 */ /* 0x0001e8000c10110c */
[----:B------:R-:W-:Y:S01]  /*19e0*/  IMAD.X R21, R3, 0x1, R19, P0 ;  /* 0x0000000103157824 */ /* 0x000fe200000e0613 */
[----:B------:R0:W-:Y:S01]  /*19f0*/  STG.E.U8 desc[UR12][R14.64], R28 ;  /* 0x0000001c0e007986 */ /* 0x0001e2000c10110c */
[----:B------:R-:W-:-:S03]  /*1a00*/  ISETP.GT.U32.AND P0, PT, R10, R9, PT ;  /* 0x000000090a00720c */ /* 0x000fc60003f04070 */
[----:B------:R0:W-:Y:S01]  /*1a10*/  STG.E.U8 desc[UR12][R16.64], R22 ;  /* 0x0000001610007986 */ /* 0x0001e2000c10110c */
[----:B------:R-:W-:-:S03]  /*1a20*/  SHF.R.S32.HI R25, RZ, 0x1f, R9 ;  /* 0x0000001fff197819 */ /* 0x000fc60000011409 */
[----:B------:R0:W-:Y:S04]  /*1a30*/  STG.E.U8 desc[UR12][R18.64], R29 ;  /* 0x0000001d12007986 */ /* 0x0001e8000c10110c */
[----:B------:R0:W-:Y:S01]  /*1a40*/  STG.E.U8 desc[UR12][R20.64], R23 ;  /* 0x0000001714007986 */ /* 0x0001e2000c10110c */
[----:B------:R-:W-:-:S13]  /*1a50*/  ISETP.GT.U32.AND.EX P0, PT, R2, R25, PT, P0 ;  /* 0x000000190200720c */ /* 0x000fda0003f04100 */
[----:B0-----:R-:W-:Y:S05]  /*1a60*/  @P0 BRA `(.L_x_66) ;  /* 0xfffffff800100947 */ /* 0x001fea000383ffff */
[----:B------:R-:W-:Y:S05]  /*1a70*/  BSYNC.RECONVERGENT B0 ;  /* 0x0000000000007941 */ /* 0x000fea0003800200 */
.L_x_65:
[----:B------:R-:W-:Y:S05]  /*1a80*/  EXIT ;  /* 0x000000000000794d */ /* 0x000fea0003800000 */
        .weak           $__internal_4_$__cuda_sm20_div_u64
        .type           $__internal_4_$__cuda_sm20_div_u64,@function
        .size           $__internal_4_$__cuda_sm20_div_u64,(.L_x_84 - $__internal_4_$__cuda_sm20_div_u64)
$__internal_4_$__cuda_sm20_div_u64:
[----:B------:R-:W-:Y:S02]  /*1a90*/  IMAD.MOV.U32 R8, RZ, RZ, R0 ;  /* 0x000000ffff087224 */ /* 0x000fe400078e0000 */
[----:B------:R-:W-:-:S04]  /*1aa0*/  IMAD.MOV.U32 R9, RZ, RZ, R3 ;  /* 0x000000ffff097224 */ /* 0x000fc800078e0003 */
[----:B------:R-:W0:Y:S08]  /*1ab0*/  I2F.U64.RP R8, R8 ;  /* 0x0000000800087312 */ /* 0x000e300000309000 */
[----:B0-----:R-:W0:Y:S02]  /*1ac0*/  MUFU.RCP R4, R8 ;  /* 0x0000000800047308 */ /* 0x001e240000001000 */
[----:B0-----:R-:W-:-:S06]  /*1ad0*/  VIADD R4, R4, 0x1ffffffe ;  /* 0x1ffffffe04047836 */ /* 0x001fcc0000000000 */
[----:B------:R-:W0:Y:S02]  /*1ae0*/  F2I.U64.TRUNC R4, R4 ;  /* 0x0000000400047311 */ /* 0x000e24000020d800 */
[----:B0-----:R-:W-:-:S04]  /*1af0*/  IMAD.WIDE.U32 R6, R4, R0, RZ ;  /* 0x0000000004067225 */ /* 0x001fc800078e00ff */
[----:B------:R-:W-:Y:S01]  /*1b00*/  IMAD R7, R4, R3, R7 ;  /* 0x0000000304077224 */ /* 0x000fe200078e0207 */
[----:B------:R-:W-:-:S03]  /*1b10*/  IADD3 R11, P0, PT, RZ, -R6, RZ ;  /* 0x80000006ff0b7210 */ /* 0x000fc60007f1e0ff */
[----:B------:R-:W-:Y:S02]  /*1b20*/  IMAD R7, R5, R0, R7 ;  /* 0x0000000005077224 */ /* 0x000fe400078e0207 */
[----:B------:R-:W-:-:S03]  /*1b30*/  IMAD.HI.U32 R6, R4, R11, RZ ;  /* 0x0000000b04067227 */ /* 0x000fc600078e00ff */
[----:B------:R-:W-:Y:S01]  /*1b40*/  IADD3.X R13, PT, PT, RZ, ~R7, RZ, P0, !PT ;  /* 0x80000007ff0d7210 */ /* 0x000fe200007fe4ff */
[----:B------:R-:W-:-:S04]  /*1b50*/  IMAD.MOV.U32 R7, RZ, RZ, R4 ;  /* 0x000000ffff077224 */ /* 0x000fc800078e0004 */
[----:B------:R-:W-:-:S04]  /*1b60*/  IMAD.WIDE.U32 R6, P0, R4, R13, R6 ;  /* 0x0000000d04067225 */ /* 0x000fc80007800006 */
[C---:B------:R-:W-:Y:S02]  /*1b70*/  IMAD R9, R5.reuse, R13, RZ ;  /* 0x0000000d05097224 */ /* 0x040fe400078e02ff */
[----:B------:R-:W-:-:S04]  /*1b80*/  IMAD.HI.U32 R6, P1, R5, R11, R6 ;  /* 0x0000000b05067227 */ /* 0x000fc80007820006 */
[----:B------:R-:W-:Y:S01]  /*1b90*/  IMAD.HI.U32 R13, R5, R13, RZ ;  /* 0x0000000d050d7227 */ /* 0x000fe200078e00ff */
[----:B------:R-:W-:-:S03]  /*1ba0*/  IADD3 R7, P2, PT, R9, R6, RZ ;  /* 0x0000000609077210 */ /* 0x000fc60007f5e0ff */
[----:B------:R-:W-:Y:S02]  /*1bb0*/  IMAD.X R6, R13, 0x1, R5, P0 ;  /* 0x000000010d067824 */ /* 0x000fe400000e0605 */
[----:B------:R-:W-:-:S03]  /*1bc0*/  IMAD.WIDE.U32 R4, R7, R0, RZ ;  /* 0x0000000007047225 */ /* 0x000fc600078e00ff */
[----:B------:R-:W-:Y:S01]  /*1bd0*/  IADD3.X R9, PT, PT, RZ, RZ, R6, P2, P1 ;  /* 0x000000ffff097210 */ /* 0x000fe200017e2406 */
        /* <DEDUP_REMOVED lines=8> */
[----:B------:R-:W-:-:S04]  /*1c60*/  IMAD.HI.U32 R6, P1, R9, R11, R6 ;  /* 0x0000000b09067227 */ /* 0x000fc80007820006 */
[----:B------:R-:W-:Y:S01]  /*1c70*/  IMAD.HI.U32 R8, R9, R8, RZ ;  /* 0x0000000809087227 */ /* 0x000fe200078e00ff */
[----:B------:R-:W-:-:S03]  /*1c80*/  IADD3 R11, P2, PT, R13, R6, RZ ;  /* 0x000000060d0b7210 */ /* 0x000fc60007f5e0ff */
[----:B------:R-:W-:Y:S02]  /*1c90*/  IMAD.X R9, R8, 0x1, R9, P0 ;  /* 0x0000000108097824 */ /* 0x000fe400000e0609 */
[----:B0-----:R-:W-:-:S03]  /*1ca0*/  IMAD.HI.U32 R6, R11, R4, RZ ;  /* 0x000000040b067227 */ /* 0x001fc600078e00ff */
[----:B------:R-:W-:Y:S01]  /*1cb0*/  IADD3.X R9, PT, PT, RZ, RZ, R9, P2, P1 ;  /* 0x000000ffff097210 */ /* 0x000fe200017e2409 */
[----:B------:R-:W-:Y:S02]  /*1cc0*/  IMAD.MOV.U32 R7, RZ, RZ, RZ ;  /* 0x000000ffff077224 */ /* 0x000fe400078e00ff */
        /* <DEDUP_REMOVED lines=11> */
[----:B------:R-:W-:-:S04]  /*1d80*/  IMAD R4, R11, R0, R7 ;  /* 0x000000000b047224 */ /* 0x000fc800078e0207 */
[----:B------:R-:W-:Y:S01]  /*1d90*/  IMAD.X R10, R5, 0x1, ~R4, P1 ;  /* 0x00000001050a7824 */ /* 0x000fe200008e0e04 */
[----:B------:R-:W-:Y:S02]  /*1da0*/  IADD3 R4, P2, PT, R9, 0x1, RZ ;  /* 0x0000000109047810 */ /* 0x000fe40007f5e0ff */
[----:B------:R-:W-:Y:S02]  /*1db0*/  IADD3 R5, P1, PT, -R0, R13, RZ ;  /* 0x0000000d00057210 */ /* 0x000fe40007f3e1ff */
[C---:B------:R-:W-:Y:S01]  /*1dc0*/  ISETP.GE.U32.AND.EX P0, PT, R10.reuse, R3, PT, P0 ;  /* 0x000000030a00720c */ /* 0x040fe20003f06100 */
[----:B------:R-:W-:Y:S02]  /*1dd0*/  IMAD.X R6, RZ, RZ, R11, P2 ;  /* 0x000000ffff067224 */ /* 0x000fe400010e060b */
[----:B------:R-:W-:Y:S01]  /*1de0*/  IMAD.X R8, R10, 0x1, ~R3, P1 ;  /* 0x000000010a087824 */ /* 0x000fe200008e0e03 */
[----:B------:R-:W-:Y:S02]  /*1df0*/  SEL R9, R4, R9, P0 ;  /* 0x0000000904097207 */ /* 0x000fe40000000000 */
[----:B------:R-:W-:-:S02]  /*1e00*/  SEL R5, R5, R13, P0 ;  /* 0x0000000d05057207 */ /* 0x000fc40000000000 */
[----:B------:R-:W-:Y:S02]  /*1e10*/  SEL R4, R6, R11, P0 ;  /* 0x0000000b06047207 */ /* 0x000fe40000000000 */
[----:B------:R-:W-:Y:S02]  /*1e20*/  IADD3 R6, P2, PT, R9, 0x1, RZ ;  /* 0x0000000109067810 */ /* 0x000fe40007f5e0ff */
[----:B------:R-:W-:Y:S02]  /*1e30*/  SEL R8, R8, R10, P0 ;  /* 0x0000000a08087207 */ /* 0x000fe40000000000 */
[----:B------:R-:W-:Y:S01]  /*1e40*/  ISETP.GE.U32.AND P0, PT, R5, R0, PT ;  /* 0x000000000500720c */ /* 0x000fe20003f06070 */
[----:B------:R-:W-:Y:S01]  /*1e50*/  IMAD.X R7, RZ, RZ, R4, P2 ;  /* 0x000000ffff077224 */ /* 0x000fe200010e0604 */
[----:B------:R-:W-:Y:S01]  /*1e60*/  ISETP.NE.U32.AND P1, PT, R0, RZ, PT ;  /* 0x000000ff0000720c */ /* 0x000fe20003f25070 */
[----:B------:R-:W-:Y:S01]  /*1e70*/  IMAD.MOV.U32 R5, RZ, RZ, 0x0 ;  /* 0x00000000ff057424 */ /* 0x000fe200078e00ff */
[----:B------:R-:W-:-:S02]  /*1e80*/  ISETP.GE.U32.AND.EX P0, PT, R8, R3, PT, P0 ;  /* 0x000000030800720c */ /* 0x000fc40003f06100 */
[----:B------:R-:W-:Y:S02]  /*1e90*/  ISETP.NE.AND.EX P1, PT, R3, RZ, PT, P1 ;  /* 0x000000ff0300720c */ /* 0x000fe40003f25310 */
[----:B------:R-:W-:Y:S01]  /*1ea0*/  SEL R7, R7, R4, P0 ;  /* 0x0000000407077207 */ /* 0x000fe20000000000 */
[----:B------:R-:W-:Y:S01]  /*1eb0*/  IMAD.MOV.U32 R4, RZ, RZ, R2 ;  /* 0x000000ffff047224 */ /* 0x000fe200078e0002 */
[----:B------:R-:W-:Y:S02]  /*1ec0*/  SEL R6, R6, R9, P0 ;  /* 0x0000000906067207 */ /* 0x000fe40000000000 */
[----:B------:R-:W-:Y:S02]  /*1ed0*/  SEL R7, R7, 0xffffffff, P1 ;  /* 0xffffffff07077807 */ /* 0x000fe40000800000 */
[----:B------:R-:W-:Y:S01]  /*1ee0*/  SEL R6, R6, 0xffffffff, P1 ;  /* 0xffffffff06067807 */ /* 0x000fe20000800000 */
[----:B------:R-:W-:Y:S06]  /*1ef0*/  RET.REL.NODEC R4 `(_Z6resizeIhLm8EEvPT_miiPKS0_iiffbb) ;  /* 0xffffffe004407950 */ /* 0x000fec0003c3ffff */
.L_x_67:
        /* <DEDUP_REMOVED lines=16> */
.L_x_84:


//--------------------- .text._Z15resize_bilinearIhLm8EEvPT_miiPKS0_iiffb --------------------------
	.section	.text._Z15resize_bilinearIhLm8EEvPT_miiPKS0_iiffb,"ax",@progbits
	.align	128
        .global         _Z15resize_bilinearIhLm8EEvPT_miiPKS0_iiffb
        .type           _Z15resize_bilinearIhLm8EEvPT_miiPKS0_iiffb,@function
        .size           _Z15resize_bilinearIhLm8EEvPT_miiPKS0_iiffb,(.L_x_85 - _Z15resize_bilinearIhLm8EEvPT_miiPKS0_iiffb)
        .other          _Z15resize_bilinearIhLm8EEvPT_miiPKS0_iiffb,@"STO_CUDA_ENTRY STV_DEFAULT"
_Z15resize_bilinearIhLm8EEvPT_miiPKS0_iiffb:
.text._Z15resize_bilinearIhLm8EEvPT_miiPKS0_iiffb:
        /* <DEDUP_REMOVED lines=22> */
[----:B------:R-:W-:Y:S01]  /*0160*/  @P0 IADD3 R3, PT, PT, -R8, R3, RZ ;  /* 0x0000000308030210 */ /* 0x000fe20007ffe1ff */
[----:B------:R-:W-:-:S03]  /*0170*/  @P0 VIADD R2, R2, 0x1 ;  /* 0x0000000102020836 */ /* 0x000fc60000000000 */
[----:B------:R-:W-:Y:S01]  /*0180*/  ISETP.GE.U32.AND P1, PT, R3, R8, PT ;  /* 0x000000080300720c */ /* 0x000fe20003f26070 */
[----:B------:R-:W-:-:S12]  /*0190*/  IMAD.MOV.U32 R3, RZ, RZ, RZ ;  /* 0x000000ffff037224 */ /* 0x000fd800078e00ff */
[----:B------:R-:W-:Y:S01]  /*01a0*/  @P1 VIADD R2, R2, 0x1 ;  /* 0x0000000102021836 */ /* 0x000fe20000000000 */
[----:B------:R-:W-:Y:S01]  /*01b0*/  @!P2 LOP3.LUT R2, RZ, R8, RZ, 0x33, !PT ;  /* 0x00000008ff02a212 */ /* 0x000fe200078e33ff */
[----:B------:R-:W-:Y:S06]  /*01c0*/  BRA `(.L_x_69) ;  /* 0x0000000000107947 */ /* 0x000fec0003800000 */
.L_x_68:
[----:B------:R-:W-:-:S07]  /*01d0*/  MOV R0, 0x1f0 ;  /* 0x000001f000007802 */ /* 0x000fce0000000f00 */
[----:B------:R-:W-:Y:S05]  /*01e0*/  CALL.REL.NOINC `($__internal_5_$__cuda_sm20_div_u64) ;  /* 0x0000001000ec7944 */ /* 0x000fea0003c00000 */
[----:B------:R-:W-:Y:S01]  /*01f0*/  IMAD.MOV.U32 R2, RZ, RZ, R4 ;  /* 0x000000ffff027224 */ /* 0x000fe200078e0004 */
[----:B------:R-:W-:-:S07]  /*0200*/  MOV R3, R5 ;  /* 0x0000000500037202 */ /* 0x000fce0000000f00 */
.L_x_69:
        /* <DEDUP_REMOVED lines=18> */
[----:B------:R-:W4:Y:S01]  /*0330*/  LDCU.64 UR8, c[0x0][0x398] ;  /* 0x00007300ff0877ac */ /* 0x000f220008000a00 */
[----:B------:R-:W1:Y:S01]  /*0340*/  LDCU.64 UR10, c[0x0][0x380] ;  /* 0x00007000ff0a77ac */ /* 0x000e620008000a00 */
[----:B0-----:R-:W-:Y:S01]  /*0350*/  UPRMT UR4, UR4, 0x8880, URZ ;  /* 0x0000888004047896 */ /* 0x001fe200080000ff */
[----:B--2---:R-:W-:-:S03]  /*0360*/  IMAD R4, R4, UR5, RZ ;  /* 0x0000000504047c24 */ /* 0x004fc6000f8e02ff */
[----:B------:R-:W-:Y:S01]  /*0370*/  UISETP.NE.AND UP0, UPT, UR4, URZ, UPT ;  /* 0x000000ff0400728c */ /* 0x000fe2000bf05270 */
[----:B-1----:R-:W-:-:S08]  /*0380*/  IMAD R0, R11, R10, RZ ;  /* 0x0000000a0b007224 */ /* 0x002fd000078e02ff */
[----:B---34-:R-:W-:Y:S05]  /*0390*/  BRA.U !UP0, `(.L_x_70) ;  /* 0x00000009083c7547 */ /* 0x018fea000b800000 */
.L_x_74:
[-C--:B------:R-:W-:Y:S01]  /*03a0*/  IABS R15, R8.reuse ;  /* 0x00000008000f7213 */ /* 0x080fe20000000000 */
[----:B------:R-:W0:Y:S01]  /*03b0*/  LDC R12, c[0x0][0x394] ;  /* 0x0000e500ff0c7b82 */ /* 0x000e220000000800 */
[----:B------:R-:W-:Y:S01]  /*03c0*/  IABS R13, R5 ;  /* 0x00000005000d7213 */ /* 0x000fe20000000000 */
[----:B------:R-:W-:Y:S01]  /*03d0*/  BSSY.RECONVERGENT B0, `(.L_x_71) ;  /* 0x0000089000007945 */ /* 0x000fe20003800200 */
[----:B------:R-:W1:Y:S01]  /*03e0*/  I2F.U32.RP R7, R15 ;  /* 0x0000000f00077306 */ /* 0x000e620000209000 */
[----:B------:R-:W-:-:S07]  /*03f0*/  IABS R16, R8 ;  /* 0x0000000800107213 */ /* 0x000fce0000000000 */
[----:B-1----:R-:W1:Y:S02]  /*0400*/  MUFU.RCP R7, R7 ;  /* 0x0000000700077308 */ /* 0x002e640000001000 */
[----:B-1----:R-:W-:Y:S01]  /*0410*/  VIADD R10, R7, 0xffffffe ;  /* 0x0ffffffe070a7836 */ /* 0x002fe20000000000 */
[----:B0-----:R-:W-:-:S05]  /*0420*/  IABS R7, R12 ;  /* 0x0000000c00077213 */ /* 0x001fca0000000000 */
[----:B------:R0:W1:Y:S02]  /*0430*/  F2I.FTZ.U32.TRUNC.NTZ R11, R10 ;  /* 0x0000000a000b7305 */ /* 0x000064000021f000 */
[----:B0-----:R-:W-:Y:S02]  /*0440*/  IMAD.MOV.U32 R10, RZ, RZ, RZ ;  /* 0x000000ffff0a7224 */ /* 0x001fe400078e00ff */
[----:B-1----:R-:W-:-:S04]  /*0450*/  IMAD.MOV R14, RZ, RZ, -R11 ;  /* 0x000000ffff0e7224 */ /* 0x002fc800078e0a0b */
[----:B------:R-:W-:Y:S01]  /*0460*/  IMAD R9, R14, R15, RZ ;  /* 0x0000000f0e097224 */ /* 0x000fe200078e02ff */
[----:B------:R-:W-:Y:S02]  /*0470*/  MOV R14, R13 ;  /* 0x0000000d000e7202 */ /* 0x000fe40000000f00 */
[----:B------:R-:W0:Y:S01]  /*0480*/  I2F.RP R13, R7 ;  /* 0x00000007000d7306 */ /* 0x000e220000209400 */
[----:B------:R-:W-:-:S04]  /*0490*/  IMAD.HI.U32 R11, R11, R9, R10 ;  /* 0x000000090b0b7227 */ /* 0x000fc800078e000a */
[----:B------:R-:W-:Y:S02]  /*04a0*/  IMAD.MOV R10, RZ, RZ, -R16 ;  /* 0x000000ffff0a7224 */ /* 0x000fe400078e0a10 */
[----:B------:R-:W-:-:S04]  /*04b0*/  IMAD.HI.U32 R9, R11, R14, RZ ;  /* 0x0000000e0b097227 */ /* 0x000fc800078e00ff */
[----:B------:R-:W-:Y:S01]  /*04c0*/  IMAD R10, R9, R10, R14 ;  /* 0x0000000a090a7224 */ /* 0x000fe200078e020e */
[----:B0-----:R-:W0:Y:S04]  /*04d0*/  MUFU.RCP R13, R13 ;  /* 0x0000000d000d7308 */ /* 0x001e280000001000 */
[----:B------:R-:W-:-:S13]  /*04e0*/  ISETP.GT.U32.AND P1, PT, R15, R10, PT ;  /* 0x0000000a0f00720c */ /* 0x000fda0003f24070 */
[----:B------:R-:W-:Y:S02]  /*04f0*/  @!P1 IMAD.IADD R10, R10, 0x1, -R15 ;  /* 0x000000010a0a9824 */ /* 0x000fe400078e0a0f */
[----:B------:R-:W-:Y:S01]  /*0500*/  @!P1 VIADD R9, R9, 0x1 ;  /* 0x0000000109099836 */ /* 0x000fe20000000000 */
[----:B------:R-:W-:Y:S01]  /*0510*/  ISETP.NE.AND P1, PT, R8, RZ, PT ;  /* 0x000000ff0800720c */ /* 0x000fe20003f25270 */
[----:B0-----:R-:W-:Y:S01]  /*0520*/  VIADD R11, R13, 0xffffffe ;  /* 0x0ffffffe0d0b7836 */ /* 0x001fe20000000000 */
[----:B------:R-:W-:Y:S02]  /*0530*/  ISETP.GE.U32.AND P0, PT, R10, R15, PT ;  /* 0x0000000f0a00720c */ /* 0x000fe40003f06070 */
[----:B------:R-:W-:-:S03]  /*0540*/  LOP3.LUT R10, R5, R8, RZ, 0x3c, !PT ;  /* 0x00000008050a7212 */ /* 0x000fc600078e3cff */
[----:B------:R-:W0:Y:S01]  /*0550*/  F2I.FTZ.U32.TRUNC.NTZ R11, R11 ;  /* 0x0000000b000b7305 */ /* 0x000e22000021f000 */
[----:B------:R-:W-:-:S07]  /*0560*/  ISETP.GE.AND P2, PT, R10, RZ, PT ;  /* 0x000000ff0a00720c */ /* 0x000fce0003f46270 */
[----:B------:R-:W-:-:S06]  /*0570*/  @P0 IADD3 R9, PT, PT, R9, 0x1, RZ ;  /* 0x0000000109090810 */ /* 0x000fcc0007ffe0ff */
[----:B------:R-:W-:Y:S01]  /*0580*/  @!P2 IMAD.MOV R9, RZ, RZ, -R9 ;  /* 0x000000ffff09a224 */ /* 0x000fe200078e0a09 */
[----:B------:R-:W-:Y:S01]  /*0590*/  @!P1 LOP3.LUT R9, RZ, R8, RZ, 0x33, !PT ;  /* 0x00000008ff099212 */ /* 0x000fe200078e33ff */
[----:B0-----:R-:W-:-:S04]  /*05a0*/  IMAD.MOV R10, RZ, RZ, -R11 ;  /* 0x000000ffff0a7224 */ /* 0x001fc800078e0a0b */
[----:B------:R-:W-:Y:S02]  /*05b0*/  IMAD R15, R10, R7, RZ ;  /* 0x000000070a0f7224 */ /* 0x000fe400078e02ff */
[----:B------:R-:W-:Y:S02]  /*05c0*/  IMAD.MOV.U32 R10, RZ, RZ, RZ ;  /* 0x000000ffff0a7224 */ /* 0x000fe400078e00ff */
[----:B------:R-:W-:Y:S02]  /*05d0*/  IMAD.MOV R13, RZ, RZ, -R9 ;  /* 0x000000ffff0d7224 */ /* 0x000fe400078e0a09 */
[----:B------:R-:W-:-:S04]  /*05e0*/  IMAD.HI.U32 R11, R11, R15, R10 ;  /* 0x0000000f0b0b7227 */ /* 0x000fc800078e000a */
[----:B------:R-:W-:Y:S02]  /*05f0*/  IMAD R13, R8, R13, R5 ;  /* 0x0000000d080d7224 */ /* 0x000fe400078e0205 */
[----:B------:R-:W-:-:S03]  /*0600*/  IMAD.HI.U32 R10, R11, R14, RZ ;  /* 0x0000000e0b0a7227 */ /* 0x000fc600078e00ff */
[----:B------:R-:W-:Y:S02]  /*0610*/  IABS R16, R13 ;  /* 0x0000000d00107213 */ /* 0x000fe40000000000 */
[----:B------:R-:W-:Y:S02]  /*0620*/  IADD3 R10, PT, PT, -R10, RZ, RZ ;  /* 0x000000ff0a0a7210 */ /* 0x000fe40007ffe1ff */
[----:B------:R-:W-:Y:S01]  /*0630*/  LOP3.LUT R13, R13, R12, RZ, 0x3c, !PT ;  /* 0x0000000c0d0d7212 */ /* 0x000fe200078e3cff */
[----:B------:R-:W-:-:S04]  /*0640*/  IMAD.HI.U32 R15, R11, R16, RZ ;  /* 0x000000100b0f7227 */ /* 0x000fc800078e00ff */
[----:B------:R-:W-:Y:S02]  /*0650*/  IMAD R14, R7, R10, R14 ;  /* 0x0000000a070e7224 */ /* 0x000fe400078e020e */
[----:B------:R-:W-:-:S03]  /*0660*/  IMAD.MOV R10, RZ, RZ, -R15 ;  /* 0x000000ffff0a7224 */ /* 0x000fc600078e0a0f */
        /* <DEDUP_REMOVED lines=12> */
[----:B------:R-:W-:Y:S01]  /*0730*/  @!P3 IADD3 R14, PT, PT, R14, -R7, RZ ;  /* 0x800000070e0eb210 */ /* 0x000fe20007ffe0ff */
[----:B------:R-:W-:Y:S01]  /*0740*/  IMAD.SHL.U32 R7, R9, 0x8, RZ ;  /* 0x0000000809077824 */ /* 0x000fe200078e00ff */
[----:B------:R-:W-:-:S03]  /*0750*/  ISETP.GE.AND P3, PT, R13, RZ, PT ;  /* 0x000000ff0d00720c */ /* 0x000fc60003f66270 */
[----:B------:R-:W-:Y:S01]  /*0760*/  IMAD.MOV.U32 R21, RZ, RZ, R14 ;  /* 0x000000ffff157224 */ /* 0x000fe200078e000e */
[----:B------:R-:W-:Y:S01]  /*0770*/  LOP3.LUT R14, RZ, R12, RZ, 0x33, !PT ;  /* 0x0000000cff0e7212 */ /* 0x000fe200078e33ff */
[----:B------:R-:W-:-:S03]  /*0780*/  @P2 VIADD R15, R15, 0x1 ;  /* 0x000000010f0f2836 */ /* 0x000fc60000000000 */
[----:B------:R-:W-:Y:S02]  /*0790*/  @!P1 IADD3 R21, PT, PT, -R21, RZ, RZ ;  /* 0x000000ff15159210 */ /* 0x000fe40007ffe1ff */
[----:B------:R-:W-:Y:S02]  /*07a0*/  ISETP.NE.AND P1, PT, R7, 0x7ffffff8, PT ;  /* 0x7ffffff80700780c */ /* 0x000fe40003f25270 */
[----:B------:R-:W-:Y:S01]  /*07b0*/  SEL R21, R14, R21, !P0 ;  /* 0x000000150e157207 */ /* 0x000fe20004000000 */
[----:B------:R-:W-:-:S03]  /*07c0*/  @!P3 IMAD.MOV R15, RZ, RZ, -R15 ;  /* 0x000000ffff0fb224 */ /* 0x000fc600078e0a0f */
[----:B------:R-:W-:Y:S02]  /*07d0*/  I2FP.F32.S32 R16, R21 ;  /* 0x0000001500107245 */ /* 0x000fe40000201400 */
[----:B------:R-:W-:Y:S02]  /*07e0*/  SEL R13, R14, R15, !P0 ;  /* 0x0000000f0e0d7207 */ /* 0x000fe40004000000 */
[----:B------:R-:W-:Y:S01]  /*07f0*/  ISETP.GT.U32.AND P0, PT, R2, R5, PT ;  /* 0x000000050200720c */ /* 0x000fe20003f04070 */
[----:B------:R-:W-:Y:S01]  /*0800*/  FADD R16, R16, 0.5 ;  /* 0x3f00000010107421 */ /* 0x000fe20000000000 */
[----:B------:R-:W-:Y:S02]  /*0810*/  I2FP.F32.S32 R9, R13 ;  /* 0x0000000d00097245 */ /* 0x000fe40000201400 */
[----:B------:R-:W-:Y:S01]  /*0820*/  SHF.R.S32.HI R15, RZ, 0x1f, R5 ;  /* 0x0000001fff0f7819 */ /* 0x000fe20000011405 */
[----:B0-----:R-:W-:Y:S02]  /*0830*/  FFMA R11, R16, R11, -0.5 ;  /* 0xbf000000100b7423 */ /* 0x001fe4000000000b */
[----:B------:R-:W-:Y:S01]  /*0840*/  FADD R9, R9, 0.5 ;  /* 0x3f00000009097421 */ /* 0x000fe20000000000 */
[----:B------:R-:W-:-:S02]  /*0850*/  ISETP.GT.U32.AND.EX P0, PT, R6, R15, PT, P0 ;  /* 0x0000000f0600720c */ /* 0x000fc40003f04100 */
[----:B------:R-:W-:Y:S01]  /*0860*/  FMNMX R23, RZ, R11, !PT ;  /* 0x0000000bff177209 */ /* 0x000fe20007800000 */
[----:B------:R-:W-:Y:S01]  /*0870*/  FFMA R14, R9, R10, -0.5 ;  /* 0xbf000000090e7423 */ /* 0x000fe2000000000a */
[----:B------:R-:W-:Y:S09]  /*0880*/  @!P1 BRA `(.L_x_72) ;  /* 0x0000000000f49947 */ /* 0x000ff20003800000 */
[----:B------:R-:W-:Y:S01]  /*0890*/  FMNMX R14, RZ, R14, !PT ;  /* 0x0000000eff0e7209 */ /* 0x000fe20007800000 */
[----:B------:R-:W0:Y:S01]  /*08a0*/  F2I.TRUNC.NTZ R9, R23 ;  /* 0x0000001700097305 */ /* 0x000e22000020f100 */
[----:B------:R-:W1:Y:S01]  /*08b0*/  LDC.64 R10, c[0x0][0x3a0] ;  /* 0x0000e800ff0a7b82 */ /* 0x000e620000000a00 */
[----:B------:R-:W-:Y:S02]  /*08c0*/  IMAD R19, R8, R7, RZ ;  /* 0x0000000708137224 */ /* 0x000fe400078e02ff */
[----:B------:R-:W-:Y:S02]  /*08d0*/  VIADD R22, R7, 0x8 ;  /* 0x0000000807167836 */ /* 0x000fe40000000000 */
[----:B------:R-:W-:Y:S02]  /*08e0*/  IMAD R12, R13, R12, R19 ;  /* 0x0000000c0d0c7224 */ /* 0x000fe400078e0213 */
[----:B------:R-:W2:Y:S02]  /*08f0*/  F2I.TRUNC.NTZ R15, R14 ;  /* 0x0000000e000f7305 */ /* 0x000ea4000020f100 */
[----:B------:R-:W-:Y:S01]  /*0900*/  IMAD.IADD R21, R21, 0x1, R12 ;  /* 0x0000000115157824 */ /* 0x000fe200078e020c */
[----:B0-----:R-:W-:-:S05]  /*0910*/  I2FP.F32.S32 R16, R9 ;  /* 0x0000000900107245 */ /* 0x001fca0000201400 */
[----:B------:R-:W-:Y:S01]  /*0920*/  FADD R16, R23, -R16 ;  /* 0x8000001017107221 */ /* 0x000fe20000000000 */
[----:B--2---:R-:W-:-:S03]  /*0930*/  I2FP.F32.S32 R17, R15 ;  /* 0x0000000f00117245 */ /* 0x004fc60000201400 */
[----:B------:R0:W2:Y:S01]  /*0940*/  F2I.U32.TRUNC.NTZ R18, R16 ;  /* 0x0000001000127305 */ /* 0x0000a2000020f000 */
[----:B-1----:R-:W-:Y:S01]  /*0950*/  IADD3 R10, PT, PT, R10, -0x1, RZ ;  /* 0xffffffff0a0a7810 */ /* 0x002fe20007ffe0ff */
[----:B------:R-:W-:Y:S02]  /*0960*/  VIADD R24, R11, 0xffffffff ;  /* 0xffffffff0b187836 */ /* 0x000fe40000000000 */
[----:B------:R-:W-:Y:S01]  /*0970*/  FADD R17, R14, -R17 ;  /* 0x800000110e117221 */ /* 0x000fe20000000000 */
[C---:B------:R-:W-:Y:S02]  /*0980*/  VIADDMNMX R20, R15.reuse, 0x1, R10, PT ;  /* 0x000000010f147846 */ /* 0x040fe4000380010a */
[----:B------:R-:W-:Y:S01]  /*0990*/  VIMNMX R15, PT, PT, R15, R10, PT ;  /* 0x0000000a0f0f7248 */ /* 0x000fe20003fe0100 */
[----:B------:R0:W1:Y:S01]  /*09a0*/  F2I.U32.TRUNC.NTZ R19, R17 ;  /* 0x0000001100137305 */ /* 0x000062000020f000 */
[----:B------:R-:W-:Y:S01]  /*09b0*/  IMAD R10, R7, R0, RZ ;  /* 0x00000000070a7224 */ /* 0x000fe200078e02ff */
[----:B------:R-:W-:-:S03]  /*09c0*/  VIADDMNMX R24, R9, 0x1, R24, PT ;  /* 0x0000000109187846 */ /* 0x000fc60003800118 */
[-CC-:B------:R-:W-:Y:S02]  /*09d0*/  IMAD R20, R20, R11.reuse, R10.reuse ;  /* 0x0000000b14147224 */ /* 0x180fe400078e020a */
[----:B--2---:R-:W-:-:S07]  /*09e0*/  IMAD R23, R15, R11, R10 ;  /* 0x0000000b0f177224 */ /* 0x004fce00078e020a */
.L_x_73:
[C---:B------:R-:W-:Y:S01]  /*09f0*/  IMAD.IADD R15, R9.reuse, 0x1, R20 ;  /* 0x00000001090f7824 */ /* 0x040fe200078e0214 */
[----:B------:R-:W-:Y:S01]  /*0a00*/  IADD3 R11, PT, PT, R24, R23, RZ ;  /* 0x00000017180b7210 */ /* 0x000fe20007ffe0ff */
[----:B------:R-:W-:-:S03]  /*0a10*/  IMAD.IADD R13, R9, 0x1, R23 ;  /* 0x00000001090d7824 */ /* 0x000fc600078e0217 */
[----:B------:R-:W-:Y:S02]  /*0a20*/  IADD3 R14, P3, PT, R15, UR8, RZ ;  /* 0x000000080f0e7c10 */ /* 0x000fe4000ff7e0ff */
[----:B------:R-:W-:Y:S02]  /*0a30*/  IADD3 R10, P2, PT, R11, UR8, RZ ;  /* 0x000000080b0a7c10 */ /* 0x000fe4000ff5e0ff */
[----:B------:R-:W-:Y:S02]  /*0a40*/  IADD3 R12, P1, PT, R13, UR8, RZ ;  /* 0x000000080d0c7c10 */ /* 0x000fe4000ff3e0ff */
[----:B------:R-:W-:Y:S02]  /*0a50*/  LEA.HI.X.SX32 R15, R15, UR9, 0x1, P3 ;  /* 0x000000090f0f7c11 */ /* 0x000fe400098f0eff */
[----:B------:R-:W-:Y:S02]  /*0a60*/  LEA.HI.X.SX32 R11, R11, UR9, 0x1, P2 ;  /* 0x000000090b0b7c11 */ /* 0x000fe400090f0eff */
[----:B------:R-:W-:Y:S01]  /*0a70*/  LEA.HI.X.SX32 R13, R13, UR9, 0x1, P1 ;  /* 0x000000090d0d7c11 */ /* 0x000fe200088f0eff */
[----:B0-----:R-:W-:Y:S01]  /*0a80*/  IMAD.IADD R17, R24, 0x1, R20 ;  /* 0x0000000118117824 */ /* 0x001fe200078e0214 */
[----:B------:R-:W2:Y:S04]  /*0a90*/  LDG.E.U8.CONSTANT R15, desc[UR6][R14.64] ;  /* 0x000000060e0f7981 */ /* 0x000ea8000c1e9100 */
[----:B------:R-:W2:Y:S01]  /*0aa0*/  LDG.E.U8.CONSTANT R10, desc[UR6][R10.64] ;  /* 0x000000060a0a7981 */ /* 0x000ea2000c1e9100 */
[----:B------:R-:W-:-:S03]  /*0ab0*/  IADD3 R16, P1, PT, R17, UR8, RZ ;  /* 0x0000000811107c10 */ /* 0x000fc6000ff3e0ff */
[----:B------:R-:W3:Y:S01]  /*0ac0*/  LDG.E.U8.CONSTANT R13, desc[UR6][R12.64] ;  /* 0x000000060c0d7981 */ /* 0x000ee2000c1e9100 */
[----:B------:R-:W-:-:S05]  /*0ad0*/  LEA.HI.X.SX32 R17, R17, UR9, 0x1, P1 ;  /* 0x0000000911117c11 */ /* 0x000fca00088f0eff */
[----:B------:R-:W4:Y:S01]  /*0ae0*/  LDG.E.U8.CONSTANT R16, desc[UR6][R16.64] ;  /* 0x0000000610107981 */ /* 0x000f22000c1e9100 */
[----:B------:R-:W-:Y:S02]  /*0af0*/  VIADD R7, R7, 0x1 ;  /* 0x0000000107077836 */ /* 0x000fe40000000000 */
[--C-:B------:R-:W-:Y:S02]  /*0b00*/  IMAD.IADD R23, R23, 0x1, R0.reuse ;  /* 0x0000000117177824 */ /* 0x100fe400078e0200 */
[----:B------:R-:W-:Y:S01]  /*0b10*/  IMAD.IADD R20, R20, 0x1, R0 ;  /* 0x0000000114147824 */ /* 0x000fe200078e0200 */
[----:B--2---:R-:W-:Y:S01]  /*0b20*/  IADD3 R25, PT, PT, R10, R15, RZ ;  /* 0x0000000f0a197210 */ /* 0x004fe20007ffe0ff */
[----:B---3--:R-:W-:-:S04]  /*0b30*/  IMAD.MOV R26, RZ, RZ, -R13 ;  /* 0x000000ffff1a7224 */ /* 0x008fc800078e0a0d */
[----:B------:R-:W-:Y:S01]  /*0b40*/  IMAD.MOV R27, RZ, RZ, -R25 ;  /* 0x000000ffff1b7224 */ /* 0x000fe200078e0a19 */
[----:B------:R-:W-:-:S04]  /*0b50*/  PRMT R25, R26, 0x7710, RZ ;  /* 0x000077101a197816 */ /* 0x000fc800000000ff */
[----:B------:R-:W-:Y:S01]  /*0b60*/  PRMT R11, R27, 0x7710, RZ ;  /* 0x000077101b0b7816 */ /* 0x000fe200000000ff */
[----:B------:R-:W-:Y:S01]  /*0b70*/  IMAD.IADD R10, R10, 0x1, R25 ;  /* 0x000000010a0a7824 */ /* 0x000fe200078e0219 */
[----:B------:R-:W-:Y:S02]  /*0b80*/  IADD3 R15, PT, PT, R15, R25, RZ ;  /* 0x000000190f0f7210 */ /* 0x000fe40007ffe0ff */
[----:B----4-:R-:W-:Y:S02]  /*0b90*/  IADD3 R11, PT, PT, R16, R13, R11 ;  /* 0x0000000d100b7210 */ /* 0x010fe40007ffe00b */
[----:B------:R-:W-:Y:S02]  /*0ba0*/  LOP3.LUT R10, R10, 0xffff, RZ, 0xc0, !PT ;  /* 0x0000ffff0a0a7812 */ /* 0x000fe400078ec0ff */
[----:B------:R-:W-:Y:S02]  /*0bb0*/  LOP3.LUT R15, R15, 0xffff, RZ, 0xc0, !PT ;  /* 0x0000ffff0f0f7812 */ /* 0x000fe400078ec0ff */
[----:B------:R-:W-:Y:S01]  /*0bc0*/  LOP3.LUT R11, R11, 0xffff, RZ, 0xc0, !PT ;  /* 0x0000ffff0b0b7812 */ /* 0x000fe200078ec0ff */
[----:B------:R-:W-:Y:S01]  /*0bd0*/  IMAD R13, R18, R10, R13 ;  /* 0x0000000a120d7224 */ /* 0x000fe200078e020d */
[----:B------:R-:W-:-:S03]  /*0be0*/  IADD3 R10, P1, PT, R21, UR10, RZ ;  /* 0x0000000a150a7c10 */ /* 0x000fc6000ff3e0ff */
[----:B------:R-:W-:Y:S01]  /*0bf0*/  IMAD R12, R18, R11, R15 ;  /* 0x0000000b120c7224 */ /* 0x000fe200078e020f */
[----:B------:R-:W-:-:S03]  /*0c00*/  LEA.HI.X.SX32 R11, R21, UR11, 0x1, P1 ;  /* 0x0000000b150b7c11 */ /* 0x000fc600088f0eff */
[----:B-1----:R-:W-:-:S05]  /*0c10*/  IMAD R13, R19, R12, R13 ;  /* 0x0000000c130d7224 */ /* 0x002fca00078e020d */
[----:B------:R2:W-:Y:S01]  /*0c20*/  STG.E.U8 desc[UR6][R10.64], R13 ;  /* 0x0000000d0a007986 */ /* 0x0005e2000c101106 */
[----:B------:R-:W-:Y:S02]  /*0c30*/  ISETP.GE.AND P1, PT, R7, R22, PT ;  /* 0x000000160700720c */ /* 0x000fe40003f26270 */
[----:B------:R-:W-:-:S11]  /*0c40*/  IADD3 R21, PT, PT, R8, R21, RZ ;  /* 0x0000001508157210 */ /* 0x000fd60007ffe0ff */
[----:B--2---:R-:W-:Y:S05]  /*0c50*/  @!P1 BRA `(.L_x_73) ;  /* 0xfffffffc00649947 */ /* 0x004fea000383ffff */
.L_x_72:
[----:B------:R-:W-:Y:S05]  /*0c60*/  BSYNC.RECONVERGENT B0 ;  /* 0x0000000000007941 */ /* 0x000fea0003800200 */
.L_x_71:
[----:B------:R-:W-:Y:S05]  /*0c70*/  @P0 BRA `(.L_x_74) ;  /* 0xfffffff400c80947 */ /* 0x000fea000383ffff */
[----:B------:R-:W-:Y:S05]  /*0c80*/  EXIT ;  /* 0x000000000000794d */ /* 0x000fea0003800000 */
.L_x_70:
[----:B------:R-:W-:Y:S01]  /*0c90*/  VIADD R7, R11, 0xffffffff ;  /* 0xffffffff0b077836 */ /* 0x000fe20000000000 */
[----:B------:R-:W0:Y:S01]  /*0ca0*/  LDCU.64 UR8, c[0x0][0x398] ;  /* 0x00007300ff0877ac */ /* 0x000e220008000a00 */
[----:B------:R-:W1:Y:S05]  /*0cb0*/  LDCU.64 UR4, c[0x0][0x380] ;  /* 0x00007000ff0477ac */ /* 0x000e6a0008000a00 */
.L_x_78:
[-C--:B------:R-:W-:Y:S01]  /*0cc0*/  IABS R10, R8.reuse ;  /* 0x00000008000a7213 */ /* 0x080fe20000000000 */
[----:B------:R-:W-:Y:S01]  /*0cd0*/  BSSY.RECONVERGENT B0, `(.L_x_75) ;  /* 0x0000086000007945 */ /* 0x000fe20003800200 */
[----:B------:R-:W-:Y:S02]  /*0ce0*/  IABS R12, R5 ;  /* 0x00000005000c7213 */ /* 0x000fe40000000000 */
[----:B------:R-:W2:Y:S01]  /*0cf0*/  I2F.U32.RP R9, R10 ;  /* 0x0000000a00097306 */ /* 0x000ea20000209000 */
[----:B------:R-:W-:Y:S02]  /*0d00*/  IABS R13, R8 ;  /* 0x00000008000d7213 */ /* 0x000fe40000000000 */
[----:B------:R-:W-:-:S03]  /*0d10*/  ISETP.NE.AND P3, PT, R8, RZ, PT ;  /* 0x000000ff0800720c */ /* 0x000fc60003f65270 */
[----:B------:R-:W-:Y:S02]  /*0d20*/  IMAD.MOV R13, RZ, RZ, -R13 ;  /* 0x000000ffff0d7224 */ /* 0x000fe400078e0a0d */
[----:B--2---:R-:W2:Y:S02]  /*0d30*/  MUFU.RCP R9, R9 ;  /* 0x0000000900097308 */ /* 0x004ea40000001000 */
[----:B--2---:R-:W-:-:S06]  /*0d40*/  VIADD R14, R9, 0xffffffe ;  /* 0x0ffffffe090e7836 */ /* 0x004fcc0000000000 */
[----:B------:R2:W3:Y:S02]  /*0d50*/  F2I.FTZ.U32.TRUNC.NTZ R15, R14 ;  /* 0x0000000e000f7305 */ /* 0x0004e4000021f000 */
[----:B--2---:R-:W-:Y:S02]  /*0d60*/  HFMA2 R14, -RZ, RZ, 0, 0 ;  /* 0x00000000ff0e7431 */ /* 0x004fe400000001ff */
[----:B---3--:R-:W-:-:S04]  /*0d70*/  IMAD.MOV R11, RZ, RZ, -R15 ;  /* 0x000000ffff0b7224 */ /* 0x008fc800078e0a0f */
        /* <DEDUP_REMOVED lines=8> */
[----:B------:R-:W-:Y:S02]  /*0e00*/  @!P1 IMAD.IADD R13, R13, 0x1, -R10 ;  /* 0x000000010d0d9824 */ /* 0x000fe400078e0a0a */
[----:B------:R-:W-:-:S03]  /*0e10*/  @!P1 VIADD R9, R9, 0x1 ;  /* 0x0000000109099836 */ /* 0x000fc60000000000 */
[----:B------:R-:W-:-:S13]  /*0e20*/  ISETP.GE.U32.AND P0, PT, R13, R10, PT ;  /* 0x0000000a0d00720c */ /* 0x000fda0003f06070 */
[----:B------:R-:W-:-:S05]  /*0e30*/  @P0 IADD3 R9, PT, PT, R9, 0x1, RZ ;  /* 0x0000000109090810 */ /* 0x000fca0007ffe0ff */
[----:B------:R-:W-:-:S05]  /*0e40*/  @!P2 IMAD.MOV R9, RZ, RZ, -R9 ;  /* 0x000000ffff09a224 */ /* 0x000fca00078e0a09 */
[----:B------:R-:W-:-:S05]  /*0e50*/  SEL R19, R15, R9, !P3 ;  /* 0x000000090f137207 */ /* 0x000fca0005800000 */
[----:B------:R-:W-:-:S05]  /*0e60*/  IMAD.SHL.U32 R19, R19, 0x8, RZ ;  /* 0x0000000813137824 */ /* 0x000fca00078e00ff */
[----:B------:R-:W-:-:S13]  /*0e70*/  ISETP.NE.AND P0, PT, R19, 0x7ffffff8, PT ;  /* 0x7ffffff81300780c */ /* 0x000fda0003f05270 */
[----:B------:R-:W-:Y:S05]  /*0e80*/  @!P0 BRA `(.L_x_76) ;  /* 0x0000000400a88947 */ /* 0x000fea0003800000 */
[----:B------:R-:W2:Y:S01]  /*0e90*/  LDC R14, c[0x0][0x394] ;  /* 0x0000e500ff0e7b82 */ /* 0x000ea20000000800 */
[----:B------:R-:W-:Y:S02]  /*0ea0*/  ISETP.GE.AND P0, PT, R5, RZ, PT ;  /* 0x000000ff0500720c */ /* 0x000fe40003f06270 */
[----:B------:R-:W-:Y:S02]  /*0eb0*/  ISETP.GT.U32.AND P1, PT, R10, R13, PT ;  /* 0x0000000d0a00720c */ /* 0x000fe40003f24070 */
[----:B------:R-:W-:-:S04]  /*0ec0*/  IADD3 R10, PT, PT, R13, -R10, RZ ;  /* 0x8000000a0d0a7210 */ /* 0x000fc80007ffe0ff */
[----:B------:R-:W-:-:S05]  /*0ed0*/  SEL R10, R10, R13, !P1 ;  /* 0x0000000d0a0a7207 */ /* 0x000fca0004800000 */
[----:B------:R-:W-:-:S05]  /*0ee0*/  @!P0 IMAD.MOV R10, RZ, RZ, -R10 ;  /* 0x000000ffff0a8224 */ /* 0x000fca00078e0a0a */
[----:B------:R-:W-:Y:S01]  /*0ef0*/  SEL R13, R15, R10, !P3 ;  /* 0x0000000a0f0d7207 */ /* 0x000fe20005800000 */
[----:B------:R-:W-:Y:S01]  /*0f00*/  IMAD.MOV.U32 R10, RZ, RZ, RZ ;  /* 0x000000ffff0a7224 */ /* 0x000fe200078e00ff */
[-C--:B--2---:R-:W-:Y:S02]  /*0f10*/  IABS R9, R14.reuse ;  /* 0x0000000e00097213 */ /* 0x084fe40000000000 */
[----:B------:R-:W-:Y:S02]  /*0f20*/  LOP3.LUT R21, RZ, R14, RZ, 0x33, !PT ;  /* 0x0000000eff157212 */ /* 0x000fe400078e33ff */
[----:B------:R-:W2:Y:S08]  /*0f30*/  I2F.RP R16, R9 ;  /* 0x0000000900107306 */ /* 0x000eb00000209400 */
[----:B--2---:R-:W2:Y:S02]  /*0f40*/  MUFU.RCP R16, R16 ;  /* 0x0000001000107308 */ /* 0x004ea40000001000 */
[----:B--2---:R-:W-:Y:S01]  /*0f50*/  VIADD R11, R16, 0xffffffe ;  /* 0x0ffffffe100b7836 */ /* 0x004fe20000000000 */
[----:B------:R-:W-:-:S02]  /*0f60*/  IABS R16, R13 ;  /* 0x0000000d00107213 */ /* 0x000fc40000000000 */
[----:B------:R-:W-:-:S03]  /*0f70*/  LOP3.LUT R13, R13, R14, RZ, 0x3c, !PT ;  /* 0x0000000e0d0d7212 */ /* 0x000fc600078e3cff */
[----:B------:R-:W2:Y:S02]  /*0f80*/  F2I.FTZ.U32.TRUNC.NTZ R11, R11 ;  /* 0x0000000b000b7305 */ /* 0x000ea4000021f000 */
[----:B--2---:R-:W-:-:S04]  /*0f90*/  IMAD.MOV R18, RZ, RZ, -R11 ;  /* 0x000000ffff127224 */ /* 0x004fc800078e0a0b */
        /* <DEDUP_REMOVED lines=10> */
[--C-:B------:R-:W-:Y:S01]  /*1040*/  @!P1 IMAD.IADD R16, R16, 0x1, -R9.reuse ;  /* 0x0000000110109824 */ /* 0x100fe200078e0a09 */
[----:B------:R-:W-:Y:S01]  /*1050*/  @!P1 IADD3 R10, PT, PT, R10, 0x1, RZ ;  /* 0x000000010a0a9810 */ /* 0x000fe20007ffe0ff */
[----:B------:R-:W-:Y:S01]  /*1060*/  @!P3 IMAD.IADD R18, R18, 0x1, -R9 ;  /* 0x000000011212b824 */ /* 0x000fe200078e0a09 */
[----:B------:R-:W-:Y:S02]  /*1070*/  ISETP.GE.AND P3, PT, R13, RZ, PT ;  /* 0x000000ff0d00720c */ /* 0x000fe40003f66270 */
[----:B------:R-:W-:Y:S01]  /*1080*/  ISETP.GE.U32.AND P2, PT, R16, R9, PT ;  /* 0x000000091000720c */ /* 0x000fe20003f46070 */
[----:B------:R-:W2:Y:S01]  /*1090*/  LDC.64 R12, c[0x0][0x3a8] ;  /* 0x0000ea00ff0c7b82 */ /* 0x000ea20000000a00 */
[----:B------:R-:W-:Y:S02]  /*10a0*/  ISETP.GT.U32.AND P4, PT, R9, R18, PT ;  /* 0x000000120900720c */ /* 0x000fe40003f84070 */
[----:B------:R-:W-:-:S09]  /*10b0*/  ISETP.NE.AND P1, PT, R14, RZ, PT ;  /* 0x000000ff0e00720c */ /* 0x000fd20003f25270 */
[----:B------:R-:W-:Y:S02]  /*10c0*/  @P2 VIADD R10, R10, 0x1 ;  /* 0x000000010a0a2836 */ /* 0x000fe40000000000 */
[----:B------:R-:W-:Y:S02]  /*10d0*/  @!P4 IMAD.IADD R18, R18, 0x1, -R9 ;  /* 0x000000011212c824 */ /* 0x000fe400078e0a09 */
[----:B------:R-:W-:-:S03]  /*10e0*/  @!P3 IMAD.MOV R10, RZ, RZ, -R10 ;  /* 0x000000ffff0ab224 */ /* 0x000fc600078e0a0a */
[----:B------:R-:W-:Y:S02]  /*10f0*/  @!P0 IADD3 R18, PT, PT, -R18, RZ, RZ ;  /* 0x000000ff12128210 */ /* 0x000fe40007ffe1ff */
[C---:B------:R-:W-:Y:S02]  /*1100*/  SEL R15, R21.reuse, R10, !P1 ;  /* 0x0000000a150f7207 */ /* 0x040fe40004800000 */
[----:B------:R-:W-:Y:S01]  /*1110*/  SEL R21, R21, R18, !P1 ;  /* 0x0000001215157207 */ /* 0x000fe20004800000 */
[----:B------:R-:W3:Y:S01]  /*1120*/  LDC.64 R10, c[0x0][0x3a0] ;  /* 0x0000e800ff0a7b82 */ /* 0x000ee20000000a00 */
[----:B------:R-:W-:-:S05]  /*1130*/  I2FP.F32.S32 R9, R15 ;  /* 0x0000000f00097245 */ /* 0x000fca0000201400 */
[----:B--2---:R-:W-:Y:S01]  /*1140*/  FMUL R16, R9, R12 ;  /* 0x0000000c09107220 */ /* 0x004fe20000400000 */
[----:B------:R-:W-:-:S03]  /*1150*/  I2FP.F32.S32 R12, R21 ;  /* 0x00000015000c7245 */ /* 0x000fc60000201400 */
[----:B------:R-:W2:Y:S02]  /*1160*/  F2I.TRUNC.NTZ R9, R16 ;  /* 0x0000001000097305 */ /* 0x000ea4000020f100 */
[----:B------:R-:W-:-:S06]  /*1170*/  FMUL R13, R12, R13 ;  /* 0x0000000d0c0d7220 */ /* 0x000fcc0000400000 */
[----:B------:R-:W4:Y:S01]  /*1180*/  F2I.TRUNC.NTZ R12, R13 ;  /* 0x0000000d000c7305 */ /* 0x000f22000020f100 */
[----:B---3--:R-:W-:Y:S01]  /*1190*/  VIADD R10, R10, 0xffffffff ;  /* 0xffffffff0a0a7836 */ /* 0x008fe20000000000 */
[----:B--2---:R-:W-:-:S04]  /*11a0*/  I2FP.F32.S32 R17, R9 ;  /* 0x0000000900117245 */ /* 0x004fc80000201400 */
[C---:B------:R-:W-:Y:S01]  /*11b0*/  VIADDMNMX R18, R9.reuse, 0x1, R10, PT ;  /* 0x0000000109127846 */ /* 0x040fe2000380010a */
[----:B------:R-:W-:Y:S01]  /*11c0*/  FADD R20, R16, -R17 ;  /* 0x8000001110147221 */ /* 0x000fe20000000000 */
[----:B------:R-:W-:Y:S01]  /*11d0*/  VIMNMX R17, PT, PT, R9, R10, PT ;  /* 0x0000000a09117248 */ /* 0x000fe20003fe0100 */
[----:B------:R-:W-:Y:S01]  /*11e0*/  IMAD R10, R19, R0, RZ ;  /* 0x00000000130a7224 */ /* 0x000fe200078e02ff */
[----:B----4-:R-:W-:Y:S01]  /*11f0*/  I2FP.F32.S32 R22, R12 ;  /* 0x0000000c00167245 */ /* 0x010fe20000201400 */
[----:B------:R-:W-:Y:S01]  /*1200*/  IMAD R16, R8, R19, RZ ;  /* 0x0000001308107224 */ /* 0x000fe200078e02ff */
[----:B------:R-:W-:Y:S01]  /*1210*/  VIADDMNMX R25, R12, 0x1, R7, PT ;  /* 0x000000010c197846 */ /* 0x000fe20003800107 */
[-C--:B------:R-:W-:Y:S01]  /*1220*/  IMAD R17, R17, R11.reuse, R10 ;  /* 0x0000000b11117224 */ /* 0x080fe200078e020a */
[----:B------:R2:W3:Y:S01]  /*1230*/  F2I.U32.TRUNC.NTZ R9, R20 ;  /* 0x0000001400097305 */ /* 0x0004e2000020f000 */
[----:B------:R-:W-:Y:S01]  /*1240*/  FADD R22, R13, -R22 ;  /* 0x800000160d167221 */ /* 0x000fe20000000000 */
[----:B------:R-:W-:-:S02]  /*1250*/  IMAD R10, R18, R11, R10 ;  /* 0x0000000b120a7224 */ /* 0x000fc400078e020a */
[----:B------:R-:W-:Y:S02]  /*1260*/  IMAD R16, R15, R14, R16 ;  /* 0x0000000e0f107224 */ /* 0x000fe400078e0210 */
[C---:B------:R-:W-:Y:S01]  /*1270*/  IMAD.IADD R27, R12.reuse, 0x1, R10 ;  /* 0x000000010c1b7824 */ /* 0x040fe200078e020a */
[----:B------:R-:W-:Y:S01]  /*1280*/  IADD3 R23, PT, PT, R25, R10, RZ ;  /* 0x0000000a19177210 */ /* 0x000fe20007ffe0ff */
[----:B------:R4:W0:Y:S01]  /*1290*/  F2I.U32.TRUNC.NTZ R18, R22 ;  /* 0x0000001600127305 */ /* 0x000822000020f000 */
[----:B------:R-:W-:Y:S02]  /*12a0*/  IMAD.IADD R21, R21, 0x1, R16 ;  /* 0x0000000115157824 */ /* 0x000fe400078e0210 */
[--C-:B------:R-:W-:Y:S02]  /*12b0*/  IMAD.IADD R25, R25, 0x1, R17.reuse ;  /* 0x0000000119197824 */ /* 0x100fe400078e0211 */
[----:B------:R-:W-:Y:S02]  /*12c0*/  IMAD.IADD R29, R12, 0x1, R17 ;  /* 0x000000010c1d7824 */ /* 0x000fe400078e0211 */
[----:B--23--:R-:W-:-:S07]  /*12d0*/  VIADD R20, R19, 0x8 ;  /* 0x0000000813147836 */ /* 0x00cfce0000000000 */
.L_x_77:
[----:B0-----:R-:W-:Y:S02]  /*12e0*/  IADD3 R12, P1, PT, R25, UR8, RZ ;  /* 0x00000008190c7c10 */ /* 0x001fe4000ff3e0ff */
[----:B------:R-:W-:Y:S02]  /*12f0*/  IADD3 R10, P0, PT, R27, UR8, RZ ;  /* 0x000000081b0a7c10 */ /* 0x000fe4000ff1e0ff */
[----:B------:R-:W-:Y:S02]  /*1300*/  IADD3 R14, P2, PT, R29, UR8, RZ ;  /* 0x000000081d0e7c10 */ /* 0x000fe4000ff5e0ff */
[----:B------:R-:W-:Y:S02]  /*1310*/  LEA.HI.X.SX32 R13, R25, UR9, 0x1, P1 ;  /* 0x00000009190d7c11 */ /* 0x000fe400088f0eff */
[----:B------:R-:W-:Y:S02]  /*1320*/  LEA.HI.X.SX32 R11, R27, UR9, 0x1, P0 ;  /* 0x000000091b0b7c11 */ /* 0x000fe400080f0eff */
[----:B------:R-:W-:-:S02]  /*1330*/  LEA.HI.X.SX32 R15, R29, UR9, 0x1, P2 ;  /* 0x000000091d0f7c11 */ /* 0x000fc400090f0eff */
[----:B------:R-:W4:Y:S04]  /*1340*/  LDG.E.U8.CONSTANT R13, desc[UR6][R12.64] ;  /* 0x000000060c0d7981 */ /* 0x000f28000c1e9100 */
[----:B------:R-:W4:Y:S01]  /*1350*/  LDG.E.U8.CONSTANT R10, desc[UR6][R10.64] ;  /* 0x000000060a0a7981 */ /* 0x000f22000c1e9100 */
[----:B------:R-:W-:-:S03]  /*1360*/  IADD3 R16, P0, PT, R23, UR8, RZ ;  /* 0x0000000817107c10 */ /* 0x000fc6000ff1e0ff */
[----:B------:R-:W2:Y:S01]  /*1370*/  LDG.E.U8.CONSTANT R15, desc[UR6][R14.64] ;  /* 0x000000060e0f7981 */ /* 0x000ea2000c1e9100 */
[----:B------:R-:W-:-:S05]  /*1380*/  LEA.HI.X.SX32 R17, R23, UR9, 0x1, P0 ;  /* 0x0000000917117c11 */ /* 0x000fca00080f0eff */
[----:B------:R-:W3:Y:S01]  /*1390*/  LDG.E.U8.CONSTANT R16, desc[UR6][R16.64] ;  /* 0x0000000610107981 */ /* 0x000ee2000c1e9100 */
[----:B------:R-:W-:Y:S01]  /*13a0*/  VIADD R19, R19, 0x1 ;  /* 0x0000000113137836 */ /* 0x000fe20000000000 */
[----:B------:R-:W-:Y:S01]  /*13b0*/  IADD3 R27, PT, PT, R27, R0, RZ ;  /* 0x000000001b1b7210 */ /* 0x000fe20007ffe0ff */
[--C-:B------:R-:W-:Y:S02]  /*13c0*/  IMAD.IADD R23, R23, 0x1, R0.reuse ;  /* 0x0000000117177824 */ /* 0x100fe400078e0200 */
[--C-:B------:R-:W-:Y:S02]  /*13d0*/  IMAD.IADD R25, R25, 0x1, R0.reuse ;  /* 0x0000000119197824 */ /* 0x100fe400078e0200 */
[----:B------:R-:W-:Y:S01]  /*13e0*/  IMAD.IADD R29, R29, 0x1, R0 ;  /* 0x000000011d1d7824 */ /* 0x000fe200078e0200 */
[----:B----4-:R-:W-:Y:S01]  /*13f0*/  IADD3 R22, PT, PT, R13, R10, RZ ;  /* 0x0000000a0d167210 */ /* 0x010fe20007ffe0ff */
[----:B--2---:R-:W-:-:S04]  /*1400*/  IMAD.MOV R24, RZ, RZ, -R15 ;  /* 0x000000ffff187224 */ /* 0x004fc800078e0a0f */
[----:B------:R-:W-:Y:S01]  /*1410*/  IMAD.MOV R26, RZ, RZ, -R22 ;  /* 0x000000ffff1a7224 */ /* 0x000fe200078e0a16 */
[----:B------:R-:W-:-:S04]  /*1420*/  PRMT R22, R24, 0x7710, RZ ;  /* 0x0000771018167816 */ /* 0x000fc800000000ff */
[----:B------:R-:W-:Y:S01]  /*1430*/  PRMT R24, R26, 0x7710, RZ ;  /* 0x000077101a187816 */ /* 0x000fe200000000ff */
[----:B------:R-:W-:Y:S01]  /*1440*/  IMAD.IADD R11, R13, 0x1, R22 ;  /* 0x000000010d0b7824 */ /* 0x000fe200078e0216 */
[----:B------:R-:W-:Y:S02]  /*1450*/  IADD3 R10, PT, PT, R10, R22, RZ ;  /* 0x000000160a0a7210 */ /* 0x000fe40007ffe0ff */
[----:B---3--:R-:W-:Y:S02]  /*1460*/  IADD3 R13, PT, PT, R16, R15, R24 ;  /* 0x0000000f100d7210 */ /* 0x008fe40007ffe018 */
[----:B------:R-:W-:Y:S02]  /*1470*/  LOP3.LUT R12, R11, 0xffff, RZ, 0xc0, !PT ;  /* 0x0000ffff0b0c7812 */ /* 0x000fe400078ec0ff */
[----:B------:R-:W-:Y:S02]  /*1480*/  LOP3.LUT R11, R10, 0xffff, RZ, 0xc0, !PT ;  /* 0x0000ffff0a0b7812 */ /* 0x000fe400078ec0ff */
[----:B------:R-:W-:Y:S01]  /*1490*/  LOP3.LUT R13, R13, 0xffff, RZ, 0xc0, !PT ;  /* 0x0000ffff0d0d7812 */ /* 0x000fe200078ec0ff */
[----:B------:R-:W-:Y:S01]  /*14a0*/  IMAD R15, R18, R12, R15 ;  /* 0x0000000c120f7224 */ /* 0x000fe200078e020f */
[----:B-1----:R-:W-:-:S03]  /*14b0*/  IADD3 R10, P0, PT, R21, UR4, RZ ;  /* 0x00000004150a7c10 */ /* 0x002fc6000ff1e0ff */
[----:B------:R-:W-:Y:S01]  /*14c0*/  IMAD R12, R18, R13, R11 ;  /* 0x0000000d120c7224 */ /* 0x000fe200078e020b */
[----:B------:R-:W-:-:S03]  /*14d0*/  LEA.HI.X.SX32 R11, R21, UR5, 0x1, P0 ;  /* 0x00000005150b7c11 */ /* 0x000fc600080f0eff */
[----:B------:R-:W-:-:S05]  /*14e0*/  IMAD R15, R9, R12, R15 ;  /* 0x0000000c090f7224 */ /* 0x000fca00078e020f */
[----:B------:R2:W-:Y:S01]  /*14f0*/  STG.E.U8 desc[UR6][R10.64], R15 ;  /* 0x0000000f0a007986 */ /* 0x0005e2000c101106 */
[----:B------:R-:W-:Y:S01]  /*1500*/  ISETP.GE.AND P0, PT, R19, R20, PT ;  /* 0x000000141300720c */ /* 0x000fe20003f06270 */
[----:B------:R-:W-:-:S12]  /*1510*/  IMAD.IADD R21, R8, 0x1, R21 ;  /* 0x0000000108157824 */ /* 0x000fd800078e0215 */
[----:B--2---:R-:W-:Y:S05]  /*1520*/  @!P0 BRA `(.L_x_77) ;  /* 0xfffffffc006c8947 */ /* 0x004fea000383ffff */
.L_x_76:
[----:B01----:R-:W-:Y:S05]  /*1530*/  BSYNC.RECONVERGENT B0 ;  /* 0x0000000000007941 */ /* 0x003fea0003800200 */
.L_x_75:
[----:B------:R-:W-:-:S05]  /*1540*/  IMAD.IADD R5, R4, 0x1, R5 ;  /* 0x0000000104057824 */ /* 0x000fca00078e0205 */
[----:B------:R-:W-:Y:S02]  /*1550*/  ISETP.GT.U32.AND P0, PT, R2, R5, PT ;  /* 0x000000050200720c */ /* 0x000fe40003f04070 */
[----:B------:R-:W-:-:S04]  /*1560*/  SHF.R.S32.HI R9, RZ, 0x1f, R5 ;  /* 0x0000001fff097819 */ /* 0x000fc80000011405 */
[----:B------:R-:W-:-:S13]  /*1570*/  ISETP.GT.U32.AND.EX P0, PT, R6, R9, PT, P0 ;  /* 0x000000090600720c */ /* 0x000fda0003f04100 */
[----:B------:R-:W-:Y:S05]  /*1580*/  @P0 BRA `(.L_x_78) ;  /* 0xfffffff400cc0947 */ /* 0x000fea000383ffff */
[----:B------:R-:W-:Y:S05]  /*1590*/  EXIT ;  /* 0x000000000000794d */ /* 0x000fea0003800000 */
        .weak           $__internal_5_$__cuda_sm20_div_u64
        .type           $__internal_5_$__cuda_sm20_div_u64,@function
        .size           $__internal_5_$__cuda_sm20_div_u64,(.L_x_85 - $__internal_5_$__cuda_sm20_div_u64)
$__internal_5_$__cuda_sm20_div_u64:
        /* <DEDUP_REMOVED lines=47> */
[----:B------:R-:W-:Y:S02]  /*1890*/  IADD3 R3, P1, PT, -R8, R13, RZ ;  /* 0x0000000d08037210 */ /* 0x000fe40007f3e1ff */
[----:B------:R-:W-:Y:S02]  /*18a0*/  IADD3 R2, P2, PT, R7, 0x1, RZ ;  /* 0x0000000107027810 */ /* 0x000fe40007f5e0ff */
[C---:B------:R-:W-:Y:S01]  /*18b0*/  ISETP.GE.U32.AND.EX P0, PT, R10.reuse, R9, PT, P0 ;  /* 0x000000090a00720c */ /* 0x040fe20003f06100 */
[----:B------:R-:W-:Y:S01]  /*18c0*/  IMAD.X R6, R10, 0x1, ~R9, P1 ;  /* 0x000000010a067824 */ /* 0x000fe200008e0e09 */
[----:B------:R-:W-:Y:S01]  /*18d0*/  ISETP.NE.U32.AND P1, PT, R8, RZ, PT ;  /* 0x000000ff0800720c */ /* 0x000fe20003f25070 */
[----:B------:R-:W-:Y:S01]  /*18e0*/  IMAD.X R4, RZ, RZ, R11, P2 ;  /* 0x000000ffff047224 */ /* 0x000fe200010e060b */
[----:B------:R-:W-:Y:S02]  /*18f0*/  SEL R3, R3, R13, P0 ;  /* 0x0000000d03037207 */ /* 0x000fe40000000000 */
[----:B------:R-:W-:-:S02]  /*1900*/  SEL R7, R2, R7, P0 ;  /* 0x0000000702077207 */ /* 0x000fc40000000000 */
[----:B------:R-:W-:Y:S02]  /*1910*/  SEL R6, R6, R10, P0 ;  /* 0x0000000a06067207 */ /* 0x000fe40000000000 */
[----:B------:R-:W-:Y:S02]  /*1920*/  SEL R2, R4, R11, P0 ;  /* 0x0000000b04027207 */ /* 0x000fe40000000000 */
[----:B------:R-:W-:Y:S01]  /*1930*/  ISETP.GE.U32.AND P0, PT, R3, R8, PT ;  /* 0x000000080300720c */ /* 0x000fe20003f06070 */
[----:B------:R-:W-:Y:S01]  /*1940*/  IMAD.MOV.U32 R3, RZ, RZ, 0x0 ;  /* 0x00000000ff037424 */ /* 0x000fe200078e00ff */
[----:B------:R-:W-:Y:S02]  /*1950*/  IADD3 R4, P2, PT, R7, 0x1, RZ ;  /* 0x0000000107047810 */ /* 0x000fe40007f5e0ff */
[----:B------:R-:W-:Y:S02]  /*1960*/  ISETP.GE.U32.AND.EX P0, PT, R6, R9, PT, P0 ;  /* 0x000000090600720c */ /* 0x000fe40003f06100 */
[----:B------:R-:W-:-:S02]  /*1970*/  IADD3.X R5, PT, PT, RZ, R2, RZ, P2, !PT ;  /* 0x00000002ff057210 */ /* 0x000fc400017fe4ff */
[----:B------:R-:W-:Y:S02]  /*1980*/  ISETP.NE.AND.EX P1, PT, R9, RZ, PT, P1 ;  /* 0x000000ff0900720c */ /* 0x000fe40003f25310 */
[----:B------:R-:W-:Y:S01]  /*1990*/  SEL R5, R5, R2, P0 ;  /* 0x0000000205057207 */ /* 0x000fe20000000000 */
[----:B------:R-:W-:Y:S01]  /*19a0*/  IMAD.MOV.U32 R2, RZ, RZ, R0 ;  /* 0x000000ffff027224 */ /* 0x000fe200078e0000 */
[----:B------:R-:W-:Y:S02]  /*19b0*/  SEL R4, R4, R7, P0 ;  /* 0x0000000704047207 */ /* 0x000fe40000000000 */
[----:B------:R-:W-:Y:S02]  /*19c0*/  SEL R5, R5, 0xffffffff, P1 ;  /* 0xffffffff05057807 */ /* 0x000fe40000800000 */
[----:B------:R-:W-:Y:S01]  /*19d0*/  SEL R4, R4, 0xffffffff, P1 ;  /* 0xffffffff04047807 */ /* 0x000fe20000800000 */
[----:B------:R-:W-:Y:S06]  /*19e0*/  RET.REL.NODEC R2 `(_Z15resize_bilinearIhLm8EEvPT_miiPKS0_iiffb) ;  /* 0xffffffe402847950 */ /* 0x000fec0003c3ffff */
.L_x_79:
        /* <DEDUP_REMOVED lines=9> */
.L_x_85:


//--------------------- .nv.shared.reserved.0     --------------------------
	.section	.nv.shared.reserved.0,"aw",@nobits
	.weak		__nv_reservedSMEM_offset_0_alias
	.size		__nv_reservedSMEM_offset_0_alias, 0, 64
	.other		__nv_reservedSMEM_offset_0_alias,@"STO_CUDA_RESERVED_SHARED STV_DEFAULT"
__nv_reservedSMEM_offset_0_alias:
	.zero		0
	.zero		64


//--------------------- .nv.constant0._Z6resizeIjLm8EEvPT_miiPKS0_iiffbb --------------------------
	.section	.nv.constant0._Z6resizeIjLm8EEvPT_miiPKS0_iiffbb,"a",@progbits
	.sectionflags	@""
	.align	4
.nv.constant0._Z6resizeIjLm8EEvPT_miiPKS0_iiffbb:
	.zero		946


//--------------------- .nv.constant0._Z15resize_bilinearIjLm8EEvPT_miiPKS0_iiffb --------------------------
	.section	.nv.constant0._Z15resize_bilinearIjLm8EEvPT_miiPKS0_iiffb,"a",@progbits
	.sectionflags	@""
	.align	4
.nv.constant0._Z15resize_bilinearIjLm8EEvPT_miiPKS0_iiffb:
	.zero		945


//--------------------- .nv.constant0._Z6resizeItLm8EEvPT_miiPKS0_iiffbb --------------------------
	.section	.nv.constant0._Z6resizeItLm8EEvPT_miiPKS0_iiffbb,"a",@progbits
	.sectionflags	@""
	.align	4
.nv.constant0._Z6resizeItLm8EEvPT_miiPKS0_iiffbb:
	.zero		946


//--------------------- .nv.constant0._Z15resize_bilinearItLm8EEvPT_miiPKS0_iiffb --------------------------
	.section	.nv.constant0._Z15resize_bilinearItLm8EEvPT_miiPKS0_iiffb,"a",@progbits
	.sectionflags	@""
	.align	4
.nv.constant0._Z15resize_bilinearItLm8EEvPT_miiPKS0_iiffb:
	.zero		945


//--------------------- .nv.constant0._Z6resizeIhLm8EEvPT_miiPKS0_iiffbb --------------------------
	.section	.nv.constant0._Z6resizeIhLm8EEvPT_miiPKS0_iiffbb,"a",@progbits
	.sectionflags	@""
	.align	4
.nv.constant0._Z6resizeIhLm8EEvPT_miiPKS0_iiffbb:
	.zero		946


//--------------------- .nv.constant0._Z15resize_bilinearIhLm8EEvPT_miiPKS0_iiffb --------------------------
	.section	.nv.constant0._Z15resize_bilinearIhLm8EEvPT_miiPKS0_iiffb,"a",@progbits
	.sectionflags	@""
	.align	4
.nv.constant0._Z15resize_bilinearIhLm8EEvPT_miiPKS0_iiffb:
	.zero		945


//--------------------- SYMBOLS --------------------------

	.type		.nv.reservedSmem.offset0,@object
	.size		.nv.reservedSmem.offset0,0x4
